// auto-generated by cutlass_sweep.gemm — config: {"arch": "sm_100", "cluster_m": 1, "cluster_n": 1, "dtype": "fp32", "dtype_b": "fp32", "layout": "nt", "stages": 5, "tile_k": 32, "tile_m": 64, "tile_n": 128}
#include "cutlass/cutlass.h"
#include "cutlass/gemm/collective/collective_builder.hpp"
#include "cutlass/gemm/device/gemm_universal_adapter.h"
#include "cutlass/gemm/kernel/gemm_universal.hpp"
#include "cutlass/epilogue/collective/collective_builder.hpp"

using ElemA = float;
using ElemB = float;
using ElemCD = float;
using Acc  = float;
using TileShape    = cute::Shape<cute::_64, cute::_128, cute::_32>;
using ClusterShape = cute::Shape<cute::_1, cute::_1, cute::_1>;

using CollectiveEpilogue = typename cutlass::epilogue::collective::CollectiveBuilder<
    cutlass::arch::Sm100, cutlass::arch::OpClassTensorOp,
    TileShape, ClusterShape,
    cutlass::epilogue::collective::EpilogueTileAuto,
    Acc, Acc,
    ElemCD, cutlass::layout::RowMajor, 128 / cutlass::sizeof_bits<ElemCD>::value,
    ElemCD, cutlass::layout::RowMajor, 128 / cutlass::sizeof_bits<ElemCD>::value,
    cutlass::epilogue::collective::EpilogueScheduleAuto
  >::CollectiveOp;

using CollectiveMainloop = typename cutlass::gemm::collective::CollectiveBuilder<
    cutlass::arch::Sm100, cutlass::arch::OpClassTensorOp,
    ElemA, cutlass::layout::RowMajor, 128 / cutlass::sizeof_bits<ElemA>::value,
    ElemB, cutlass::layout::ColumnMajor, 128 / cutlass::sizeof_bits<ElemB>::value,
    Acc,
    TileShape, ClusterShape,
    cutlass::gemm::collective::StageCount<5>,
    cutlass::gemm::collective::KernelScheduleAuto
  >::CollectiveOp;

using GemmKernel = cutlass::gemm::kernel::GemmUniversal<
    cute::Shape<int,int,int,int>,
    CollectiveMainloop,
    CollectiveEpilogue
>;
using Gemm = cutlass::gemm::device::GemmUniversalAdapter<GemmKernel>;

// Force the device kernel symbol into the cubin without needing a host main.
auto* _anchor = &cutlass::device_kernel<GemmKernel>;


// ===== COMPILED SASS (sm_100a) =====

	.target	sm_100a

	.elftype	@"ET_EXEC"


//--------------------- .note.nv.tkinfo           --------------------------
	.section	.note.nv.tkinfo,"",@"SHT_NOTE"
	.sectionflags	@"SHF_NOTE_NV_TKINFO"
	.tkinfo
        /*0018*/ 	.word	0x00000002
        /*0030*/ 	.string	""
        /*0030*/ 	.string	"ptxas"
        /*0030*/ 	.string	"Cuda compilation tools, release 13.0, V13.0.88"
        /*0030*/ 	.string	"Build cuda_13.0.r13.0/compiler.36424714_0"
        /*0030*/ 	.string	"-arch sm_100a -m 64 "



//--------------------- .note.nv.cuinfo           --------------------------
	.section	.note.nv.cuinfo,"",@"SHT_NOTE"
	.sectionflags	@"SHF_NOTE_NV_CUINFO"
        /*0018*/ 	.short	0x0002
        /*001a*/ 	.short	0x0064
        /*001c*/ 	.short	0x0082
	.zero		2


//--------------------- .nv.info                  --------------------------
	.section	.nv.info,"",@"SHT_CUDA_INFO"
	.align	4


	//----- nvinfo : EIATTR_REGCOUNT
	.align		4
        /*0000*/ 	.byte	0x04, 0x2f
        /*0002*/ 	.short	(.L_19 - .L_18)
	.align		4
.L_18:
        /*0004*/ 	.word	index@(_ZN7cutlass13device_kernelINS_4gemm6kernel13GemmUniversalIN4cute5tupleIJiiiiEEENS1_10collective13CollectiveMmaINS1_35MainloopSm100TmaUmmaWarpSpecializedILi5ELi2ELi4ENS5_IJNS4_1CILi1EEESB_SB_EEEEENS5_IJNSA_ILi64EEENSA_ILi128EEENSA_ILi32EEEEEEfNS5_IJlSB_lEEEfSI_NS4_8TiledMMAINS4_8MMA_AtomIJNS4_17SM100_MMA_TF32_SSINS_10tfloat32_tESM_fLi64ELi128ELNS4_4UMMA5MajorE0ELSO_0ELNSN_7ScaleInE0ELSP_0EEEEEENS4_6LayoutISC_NS5_IJNSA_ILi0EEEST_ST_EEEEENS5_IJNS4_10UnderscoreESW_SW_EEEEENS4_13SM90_TMA_LOADENS4_14ComposedLayoutINS4_7SwizzleILi3ELi4ELi3EEENS4_18smem_ptr_flag_bitsILi32EEENSS_INS5_IJNSA_ILi8EEESG_EEENS5_IJSG_SB_EEEEEEEvNS4_8identityESZ_S19_vS1A_EENS_8epilogue10collective18CollectiveEpilogueINS1C_23Sm100TmaWarpSpecializedILi4ELi2ELi16ELb1ELb0EEEJSH_NS5_IJNSS_ISE_SB_EENSS_ISG_SB_EEEEEfSI_fSI_NS1C_6fusion15FusionCallbacksIS1G_NS1K_17LinearCombinationIffffLNS_15FloatRoundStyleE2EEESH_S1J_JEEENS4_5SM1004TMEM4LOAD26SM100_TMEM_LOAD_16dp128b8xESZ_S19_NS4_17SM75_U32x4_LDSM_NENS4_14SM90_TMA_STOREES19_NS4_17SM90_U32x4_STSM_NENS4_39AutoVectorizingCopyWithAssumedAlignmentILi128EEEEEEvvEEEEvNT_6ParamsE)
        /*0008*/ 	.word	0x0000005e


	//----- nvinfo : EIATTR_FRAME_SIZE
	.align		4
.L_19:
        /*000c*/ 	.byte	0x04, 0x11
        /*000e*/ 	.short	(.L_21 - .L_20)
	.align		4
.L_20:
        /*0010*/ 	.word	index@($__internal_2_$__cuda_sm10x_tcgen05_guardrail_trap_unallocated_columns_being_dealloced)
        /*0014*/ 	.word	0x00000000


	//----- nvinfo : EIATTR_FRAME_SIZE
	.align		4
.L_21:
        /*0018*/ 	.byte	0x04, 0x11
        /*001a*/ 	.short	(.L_23 - .L_22)
	.align		4
.L_22:
        /*001c*/ 	.word	index@($__internal_1_$__cuda_sm10x_tcgen05_guardrail_trap_phase_invalid_during_alloc)
        /*0020*/ 	.word	0x00000000


	//----- nvinfo : EIATTR_FRAME_SIZE
	.align		4
.L_23:
        /*0024*/ 	.byte	0x04, 0x11
        /*0026*/ 	.short	(.L_25 - .L_24)
	.align		4
.L_24:
        /*0028*/ 	.word	index@($__internal_0_$__cuda_sm10x_tcgen05_guardrail_trap_col_being_dealloced_not_returned_by_alloc)
        /*002c*/ 	.word	0x00000000


	//----- nvinfo : EIATTR_FRAME_SIZE
	.align		4
.L_25:
        /*0030*/ 	.byte	0x04, 0x11
        /*0032*/ 	.short	(.L_27 - .L_26)
	.align		4
.L_26:
        /*0034*/ 	.word	index@(_ZN7cutlass13device_kernelINS_4gemm6kernel13GemmUniversalIN4cute5tupleIJiiiiEEENS1_10collective13CollectiveMmaINS1_35MainloopSm100TmaUmmaWarpSpecializedILi5ELi2ELi4ENS5_IJNS4_1CILi1EEESB_SB_EEEEENS5_IJNSA_ILi64EEENSA_ILi128EEENSA_ILi32EEEEEEfNS5_IJlSB_lEEEfSI_NS4_8TiledMMAINS4_8MMA_AtomIJNS4_17SM100_MMA_TF32_SSINS_10tfloat32_tESM_fLi64ELi128ELNS4_4UMMA5MajorE0ELSO_0ELNSN_7ScaleInE0ELSP_0EEEEEENS4_6LayoutISC_NS5_IJNSA_ILi0EEEST_ST_EEEEENS5_IJNS4_10UnderscoreESW_SW_EEEEENS4_13SM90_TMA_LOADENS4_14ComposedLayoutINS4_7SwizzleILi3ELi4ELi3EEENS4_18smem_ptr_flag_bitsILi32EEENSS_INS5_IJNSA_ILi8EEESG_EEENS5_IJSG_SB_EEEEEEEvNS4_8identityESZ_S19_vS1A_EENS_8epilogue10collective18CollectiveEpilogueINS1C_23Sm100TmaWarpSpecializedILi4ELi2ELi16ELb1ELb0EEEJSH_NS5_IJNSS_ISE_SB_EENSS_ISG_SB_EEEEEfSI_fSI_NS1C_6fusion15FusionCallbacksIS1G_NS1K_17LinearCombinationIffffLNS_15FloatRoundStyleE2EEESH_S1J_JEEENS4_5SM1004TMEM4LOAD26SM100_TMEM_LOAD_16dp128b8xESZ_S19_NS4_17SM75_U32x4_LDSM_NENS4_14SM90_TMA_STOREES19_NS4_17SM90_U32x4_STSM_NENS4_39AutoVectorizingCopyWithAssumedAlignmentILi128EEEEEEvvEEEEvNT_6ParamsE)
        /*0038*/ 	.word	0x00000000


	//----- nvinfo : EIATTR_MIN_STACK_SIZE
	.align		4
.L_27:
        /*003c*/ 	.byte	0x04, 0x12
        /*003e*/ 	.short	(.L_29 - .L_28)
	.align		4
.L_28:
        /*0040*/ 	.word	index@(_ZN7cutlass13device_kernelINS_4gemm6kernel13GemmUniversalIN4cute5tupleIJiiiiEEENS1_10collective13CollectiveMmaINS1_35MainloopSm100TmaUmmaWarpSpecializedILi5ELi2ELi4ENS5_IJNS4_1CILi1EEESB_SB_EEEEENS5_IJNSA_ILi64EEENSA_ILi128EEENSA_ILi32EEEEEEfNS5_IJlSB_lEEEfSI_NS4_8TiledMMAINS4_8MMA_AtomIJNS4_17SM100_MMA_TF32_SSINS_10tfloat32_tESM_fLi64ELi128ELNS4_4UMMA5MajorE0ELSO_0ELNSN_7ScaleInE0ELSP_0EEEEEENS4_6LayoutISC_NS5_IJNSA_ILi0EEEST_ST_EEEEENS5_IJNS4_10UnderscoreESW_SW_EEEEENS4_13SM90_TMA_LOADENS4_14ComposedLayoutINS4_7SwizzleILi3ELi4ELi3EEENS4_18smem_ptr_flag_bitsILi32EEENSS_INS5_IJNSA_ILi8EEESG_EEENS5_IJSG_SB_EEEEEEEvNS4_8identityESZ_S19_vS1A_EENS_8epilogue10collective18CollectiveEpilogueINS1C_23Sm100TmaWarpSpecializedILi4ELi2ELi16ELb1ELb0EEEJSH_NS5_IJNSS_ISE_SB_EENSS_ISG_SB_EEEEEfSI_fSI_NS1C_6fusion15FusionCallbacksIS1G_NS1K_17LinearCombinationIffffLNS_15FloatRoundStyleE2EEESH_S1J_JEEENS4_5SM1004TMEM4LOAD26SM100_TMEM_LOAD_16dp128b8xESZ_S19_NS4_17SM75_U32x4_LDSM_NENS4_14SM90_TMA_STOREES19_NS4_17SM90_U32x4_STSM_NENS4_39AutoVectorizingCopyWithAssumedAlignmentILi128EEEEEEvvEEEEvNT_6ParamsE)
        /*0044*/ 	.word	0x00000000
.L_29:


//--------------------- .nv.compat                --------------------------
	.section	.nv.compat,"",@"SHT_CUDA_COMPAT_INFO"
	.align	4
        /*0000*/ 	.byte	0x02, 0x09, 0x01, 0x00, 0x02, 0x02, 0x02, 0x00, 0x02, 0x05, 0x05, 0x00, 0x03, 0x07, 0x01, 0x01
        /*0010*/ 	.byte	0x02, 0x03, 0x01, 0x00, 0x02, 0x06, 0x01, 0x00, 0x04, 0x0b, 0x08, 0x00, 0x09, 0x00, 0x00, 0x00
        /*0020*/ 	.byte	0x00, 0x00, 0x00, 0x00


//--------------------- .nv.info._ZN7cutlass13device_kernelINS_4gemm6kernel13GemmUniversalIN4cute5tupleIJiiiiEEENS1_10collective13CollectiveMmaINS1_35MainloopSm100TmaUmmaWarpSpecializedILi5ELi2ELi4ENS5_IJNS4_1CILi1EEESB_SB_EEEEENS5_IJNSA_ILi64EEENSA_ILi128EEENSA_ILi32EEEEEEfNS5_IJlSB_lEEEfSI_NS4_8TiledMMAINS4_8MMA_AtomIJNS4_17SM100_MMA_TF32_SSINS_10tfloat32_tESM_fLi64ELi128ELNS4_4UMMA5MajorE0ELSO_0ELNSN_7ScaleInE0ELSP_0EEEEEENS4_6LayoutISC_NS5_IJNSA_ILi0EEEST_ST_EEEEENS5_IJNS4_10UnderscoreESW_SW_EEEEENS4_13SM90_TMA_LOADENS4_14ComposedLayoutINS4_7SwizzleILi3ELi4ELi3EEENS4_18smem_ptr_flag_bitsILi32EEENSS_INS5_IJNSA_ILi8EEESG_EEENS5_IJSG_SB_EEEEEEEvNS4_8identityESZ_S19_vS1A_EENS_8epilogue10collective18CollectiveEpilogueINS1C_23Sm100TmaWarpSpecializedILi4ELi2ELi16ELb1ELb0EEEJSH_NS5_IJNSS_ISE_SB_EENSS_ISG_SB_EEEEEfSI_fSI_NS1C_6fusion15FusionCallbacksIS1G_NS1K_17LinearCombinationIffffLNS_15FloatRoundStyleE2EEESH_S1J_JEEENS4_5SM1004TMEM4LOAD26SM100_TMEM_LOAD_16dp128b8xESZ_S19_NS4_17SM75_U32x4_LDSM_NENS4_14SM90_TMA_STOREES19_NS4_17SM90_U32x4_STSM_NENS4_39AutoVectorizingCopyWithAssumedAlignmentILi128EEEEEEvvEEEEvNT_6ParamsE --------------------------
	.section	.nv.info._ZN7cutlass13device_kernelINS_4gemm6kernel13GemmUniversalIN4cute5tupleIJiiiiEEENS1_10collective13CollectiveMmaINS1_35MainloopSm100TmaUmmaWarpSpecializedILi5ELi2ELi4ENS5_IJNS4_1CILi1EEESB_SB_EEEEENS5_IJNSA_ILi64EEENSA_ILi128EEENSA_ILi32EEEEEEfNS5_IJlSB_lEEEfSI_NS4_8TiledMMAINS4_8MMA_AtomIJNS4_17SM100_MMA_TF32_SSINS_10tfloat32_tESM_fLi64ELi128ELNS4_4UMMA5MajorE0ELSO_0ELNSN_7ScaleInE0ELSP_0EEEEEENS4_6LayoutISC_NS5_IJNSA_ILi0EEEST_ST_EEEEENS5_IJNS4_10UnderscoreESW_SW_EEEEENS4_13SM90_TMA_LOADENS4_14ComposedLayoutINS4_7SwizzleILi3ELi4ELi3EEENS4_18smem_ptr_flag_bitsILi32EEENSS_INS5_IJNSA_ILi8EEESG_EEENS5_IJSG_SB_EEEEEEEvNS4_8identityESZ_S19_vS1A_EENS_8epilogue10collective18CollectiveEpilogueINS1C_23Sm100TmaWarpSpecializedILi4ELi2ELi16ELb1ELb0EEEJSH_NS5_IJNSS_ISE_SB_EENSS_ISG_SB_EEEEEfSI_fSI_NS1C_6fusion15FusionCallbacksIS1G_NS1K_17LinearCombinationIffffLNS_15FloatRoundStyleE2EEESH_S1J_JEEENS4_5SM1004TMEM4LOAD26SM100_TMEM_LOAD_16dp128b8xESZ_S19_NS4_17SM75_U32x4_LDSM_NENS4_14SM90_TMA_STOREES19_NS4_17SM90_U32x4_STSM_NENS4_39AutoVectorizingCopyWithAssumedAlignmentILi128EEEEEEvvEEEEvNT_6ParamsE,"",@"SHT_CUDA_INFO"
	.sectionflags	@""
	.align	4


	//----- nvinfo : EIATTR_CUDA_API_VERSION
	.align		4
        /*0000*/ 	.byte	0x04, 0x37
        /*0002*/ 	.short	(.L_31 - .L_30)
.L_30:
        /*0004*/ 	.word	0x00000082


	//----- nvinfo : EIATTR_KPARAM_INFO
	.align		4
.L_31:
        /*0008*/ 	.byte	0x04, 0x17
        /*000a*/ 	.short	(.L_33 - .L_32)
.L_32:
        /*000c*/ 	.word	0x00000000
        /*0010*/ 	.short	0x0000
        /*0012*/ 	.short	0x0000
        /*0014*/ 	.byte	0x00, 0xf0, 0x01, 0x20


	//----- nvinfo : EIATTR_AT_ENTRY_FRAGMENTS
	.align		4
.L_33:
        /*0018*/ 	.byte	0x04, 0x4f
        /*001a*/ 	.short	(.L_35 - .L_34)


	//   ....[0]....
.L_34:
        /*001c*/ 	.word	0x00000006


	//----- nvinfo : EIATTR_RESERVED_SMEM_USED
	.align		4
.L_35:
        /*0020*/ 	.byte	0x01, 0x41
	.zero		2


	//----- nvinfo : EIATTR_SPARSE_MMA_MASK
	.align		4
        /*0024*/ 	.byte	0x03, 0x50
        /*0026*/ 	.short	0x0000


	//----- nvinfo : EIATTR_TCGEN05_1CTA_USED
	.align		4
        /*0028*/ 	.byte	0x01, 0x51
	.zero		2


	//----- nvinfo : EIATTR_MAXREG_COUNT
	.align		4
        /*002c*/ 	.byte	0x03, 0x1b
        /*002e*/ 	.short	0x00ff


	//----- nvinfo : EIATTR_NUM_BARRIERS
	.align		4
        /*0030*/ 	.byte	0x02, 0x4c
        /*0032*/ 	.byte	0x07
	.zero		1


	//----- nvinfo : EIATTR_EXTERNS
	.align		4
        /*0034*/ 	.byte	0x04, 0x0f
        /*0036*/ 	.short	(.L_37 - .L_36)


	//   ....[0]....
	.align		4
.L_36:
        /*0038*/ 	.word	index@(__assertfail)


	//----- nvinfo : EIATTR_MERCURY_ISA_VERSION
	.align		4
.L_37:
        /*003c*/ 	.byte	0x03, 0x5f
        /*003e*/ 	.short	0x0101


	//----- nvinfo : EIATTR_INT_WARP_WIDE_INSTR_OFFSETS
	.align		4
        /*0040*/ 	.byte	0x04, 0x31
        /*0042*/ 	.short	(.L_39 - .L_38)


	//   ....[0]....
.L_38:
        /*0044*/ 	.word	0x00001e00


	//   ....[1]....
        /*0048*/ 	.word	0x00003930


	//   ....[2]....
        /*004c*/ 	.word	0x00003960


	//   ....[3]....
        /*0050*/ 	.word	0x000039b0


	//   ....[4]....
        /*0054*/ 	.word	0x000042c0


	//   ....[5]....
        /*0058*/ 	.word	0x00004320


	//   ....[6]....
        /*005c*/ 	.word	0x00004400


	//   ....[7]....
        /*0060*/ 	.word	0x00004470


	//   ....[8]....
        /*0064*/ 	.word	0x00004580


	//   ....[9]....
        /*0068*/ 	.word	0x00004610


	//   ....[10]....
        /*006c*/ 	.word	0x000047e0


	//   ....[11]....
        /*0070*/ 	.word	0x00004940


	//----- nvinfo : EIATTR_COOP_GROUP_MASK_REGIDS
	.align		4
.L_39:
        /*0074*/ 	.byte	0x04, 0x29
        /*0076*/ 	.short	(.L_41 - .L_40)


	//   ....[0]....
.L_40:
        /*0078*/ 	.word	0xffffffff


	//   ....[1]....
        /*007c*/ 	.word	0xffffffff


	//   ....[2]....
        /*0080*/ 	.word	0xffffffff


	//   ....[3]....
        /*0084*/ 	.word	0xffffffff


	//   ....[4]....
        /*0088*/ 	.word	0xffffffff


	//   ....[5]....
        /*008c*/ 	.word	0xffffffff


	//   ....[6]....
        /*0090*/ 	.word	0xffffffff


	//   ....[7]....
        /*0094*/ 	.word	0xffffffff


	//   ....[8]....
        /*0098*/ 	.word	0xffffffff


	//   ....[9]....
        /*009c*/ 	.word	0xffffffff


	//   ....[10]....
        /*00a0*/ 	.word	0xffffffff


	//   ....[11]....
        /*00a4*/ 	.word	0xffffffff


	//   ....[12]....
        /*00a8*/ 	.word	0xffffffff


	//----- nvinfo : EIATTR_COOP_GROUP_INSTR_OFFSETS
	.align		4
.L_41:
        /*00ac*/ 	.byte	0x04, 0x28
        /*00ae*/ 	.short	(.L_43 - .L_42)


	//   ....[0]....
.L_42:
        /*00b0*/ 	.word	0x00000090


	//   ....[1]....
        /*00b4*/ 	.word	0x000004d0


	//   ....[2]....
        /*00b8*/ 	.word	0x00000660


	//   ....[3]....
        /*00bc*/ 	.word	0x00000800


	//   ....[4]....
        /*00c0*/ 	.word	0x00000900


	//   ....[5]....
        /*00c4*/ 	.word	0x00000a70


	//   ....[6]....
        /*00c8*/ 	.word	0x00000c10


	//   ....[7]....
        /*00cc*/ 	.word	0x00001ce0


	//   ....[8]....
        /*00d0*/ 	.word	0x00002b50


	//   ....[9]....
        /*00d4*/ 	.word	0x00002d60


	//   ....[10]....
        /*00d8*/ 	.word	0x00002d90


	//   ....[11]....
        /*00dc*/ 	.word	0x00003820


	//   ....[12]....
        /*00e0*/ 	.word	0x00003a50


	//----- nvinfo : EIATTR_VRC_CTA_INIT_COUNT
	.align		4
.L_43:
        /*00e4*/ 	.byte	0x02, 0x4a
        /*00e6*/ 	.byte	0x80
	.zero		1


	//----- nvinfo : EIATTR_SYSCALL_OFFSETS
	.align		4
        /*00e8*/ 	.byte	0x04, 0x46
        /*00ea*/ 	.short	(.L_45 - .L_44)


	//   ....[0]....
.L_44:
        /*00ec*/ 	.word	0x00005400


	//   ....[1]....
        /*00f0*/ 	.word	0x000054f0


	//   ....[2]....
        /*00f4*/ 	.word	0x00005d20


	//   ....[3]....
        /*00f8*/ 	.word	0x000064e0


	//   ....[4]....
        /*00fc*/ 	.word	0x00006c40


	//   ....[5]....
        /*0100*/ 	.word	0x000073a0


	//----- nvinfo : EIATTR_MBARRIER_INSTR_OFFSETS
	.align		4
.L_45:
        /*0104*/ 	.byte	0x04, 0x39
        /*0106*/ 	.short	(.L_47 - .L_46)


	//   ....[0]....
.L_46:
        /*0108*/ 	.word	0x000005b0
        /*010c*/ 	.word	0x000000ff
        /*0110*/ 	.word	0x00000000
        /*0114*/ 	.short	0x0100
        /*0116*/ 	.byte	0x05
	.zero		1


	//   ....[1]....
        /*0118*/ 	.word	0x000005c0
        /*011c*/ 	.word	0x000000ff
        /*0120*/ 	.word	0x00000028
        /*0124*/ 	.short	0x0100
        /*0126*/ 	.byte	0x05
	.zero		1


	//   ....[2]....
        /*0128*/ 	.word	0x000005d0
        /*012c*/ 	.word	0x000000ff
        /*0130*/ 	.word	0x00000008
        /*0134*/ 	.short	0x0100
        /*0136*/ 	.byte	0x05
	.zero		1


	//   ....[3]....
        /*0138*/ 	.word	0x000005e0
        /*013c*/ 	.word	0x000000ff
        /*0140*/ 	.word	0x00000030
        /*0144*/ 	.short	0x0100
        /*0146*/ 	.byte	0x05
	.zero		1


	//   ....[4]....
        /*0148*/ 	.word	0x000005f0
        /*014c*/ 	.word	0x000000ff
        /*0150*/ 	.word	0x00000010
        /*0154*/ 	.short	0x0100
        /*0156*/ 	.byte	0x05
	.zero		1


	//   ....[5]....
        /*0158*/ 	.word	0x00000600
        /*015c*/ 	.word	0x000000ff
        /*0160*/ 	.word	0x00000038
        /*0164*/ 	.short	0x0100
        /*0166*/ 	.byte	0x05
	.zero		1


	//   ....[6]....
        /*0168*/ 	.word	0x00000610
        /*016c*/ 	.word	0x000000ff
        /*0170*/ 	.word	0x00000018
        /*0174*/ 	.short	0x0100
        /*0176*/ 	.byte	0x05
	.zero		1


	//   ....[7]....
        /*0178*/ 	.word	0x00000620
        /*017c*/ 	.word	0x000000ff
        /*0180*/ 	.word	0x00000040
        /*0184*/ 	.short	0x0100
        /*0186*/ 	.byte	0x05
	.zero		1


	//   ....[8]....
        /*0188*/ 	.word	0x00000630
        /*018c*/ 	.word	0x000000ff
        /*0190*/ 	.word	0x00000020
        /*0194*/ 	.short	0x0100
        /*0196*/ 	.byte	0x05
	.zero		1


	//   ....[9]....
        /*0198*/ 	.word	0x00000640
        /*019c*/ 	.word	0x000000ff
        /*01a0*/ 	.word	0x00000048
        /*01a4*/ 	.short	0x0100
        /*01a6*/ 	.byte	0x05
	.zero		1


	//   ....[10]....
        /*01a8*/ 	.word	0x00000770
        /*01ac*/ 	.word	0x000000ff
        /*01b0*/ 	.word	0x00000050
        /*01b4*/ 	.short	0x0100
        /*01b6*/ 	.byte	0x07
	.zero		1


	//   ....[11]....
        /*01b8*/ 	.word	0x00000780
        /*01bc*/ 	.word	0x000000ff
        /*01c0*/ 	.word	0x00000070
        /*01c4*/ 	.short	0x0100
        /*01c6*/ 	.byte	0x07
	.zero		1


	//   ....[12]....
        /*01c8*/ 	.word	0x00000790
        /*01cc*/ 	.word	0x000000ff
        /*01d0*/ 	.word	0x00000058
        /*01d4*/ 	.short	0x0100
        /*01d6*/ 	.byte	0x07
	.zero		1


	//   ....[13]....
        /*01d8*/ 	.word	0x000007a0
        /*01dc*/ 	.word	0x000000ff
        /*01e0*/ 	.word	0x00000078
        /*01e4*/ 	.short	0x0100
        /*01e6*/ 	.byte	0x07
	.zero		1


	//   ....[14]....
        /*01e8*/ 	.word	0x000007b0
        /*01ec*/ 	.word	0x000000ff
        /*01f0*/ 	.word	0x00000060
        /*01f4*/ 	.short	0x0100
        /*01f6*/ 	.byte	0x07
	.zero		1


	//   ....[15]....
        /*01f8*/ 	.word	0x000007c0
        /*01fc*/ 	.word	0x000000ff
        /*0200*/ 	.word	0x00000080
        /*0204*/ 	.short	0x0100
        /*0206*/ 	.byte	0x07
	.zero		1


	//   ....[16]....
        /*0208*/ 	.word	0x000007d0
        /*020c*/ 	.word	0x000000ff
        /*0210*/ 	.word	0x00000068
        /*0214*/ 	.short	0x0100
        /*0216*/ 	.byte	0x07
	.zero		1


	//   ....[17]....
        /*0218*/ 	.word	0x000007e0
        /*021c*/ 	.word	0x000000ff
        /*0220*/ 	.word	0x00000088
        /*0224*/ 	.short	0x0100
        /*0226*/ 	.byte	0x07
	.zero		1


	//   ....[18]....
        /*0228*/ 	.word	0x000008d0
        /*022c*/ 	.word	0x000000ff
        /*0230*/ 	.word	0x00000090
        /*0234*/ 	.short	0x0100
        /*0236*/ 	.byte	0x05
	.zero		1


	//   ....[19]....
        /*0238*/ 	.word	0x000008e0
        /*023c*/ 	.word	0x000000ff
        /*0240*/ 	.word	0x00000098
        /*0244*/ 	.short	0x0100
        /*0246*/ 	.byte	0x05
	.zero		1


	//   ....[20]....
        /*0248*/ 	.word	0x00000a20
        /*024c*/ 	.word	0x000000ff
        /*0250*/ 	.word	0x000000a0
        /*0254*/ 	.short	0x0100
        /*0256*/ 	.byte	0x05
	.zero		1


	//   ....[21]....
        /*0258*/ 	.word	0x00000a30
        /*025c*/ 	.word	0x000000ff
        /*0260*/ 	.word	0x000000b0
        /*0264*/ 	.short	0x0100
        /*0266*/ 	.byte	0x05
	.zero		1


	//   ....[22]....
        /*0268*/ 	.word	0x00000a40
        /*026c*/ 	.word	0x000000ff
        /*0270*/ 	.word	0x000000a8
        /*0274*/ 	.short	0x0100
        /*0276*/ 	.byte	0x05
	.zero		1


	//   ....[23]....
        /*0278*/ 	.word	0x00000a50
        /*027c*/ 	.word	0x000000ff
        /*0280*/ 	.word	0x000000b8
        /*0284*/ 	.short	0x0100
        /*0286*/ 	.byte	0x05
	.zero		1


	//   ....[24]....
        /*0288*/ 	.word	0x00000b80
        /*028c*/ 	.word	0x000000ff
        /*0290*/ 	.word	0x000000c0
        /*0294*/ 	.short	0x0100
        /*0296*/ 	.byte	0x07
	.zero		1


	//   ....[25]....
        /*0298*/ 	.word	0x00000b90
        /*029c*/ 	.word	0x000000ff
        /*02a0*/ 	.word	0x000000e0
        /*02a4*/ 	.short	0x0100
        /*02a6*/ 	.byte	0x07
	.zero		1


	//   ....[26]....
        /*02a8*/ 	.word	0x00000ba0
        /*02ac*/ 	.word	0x000000ff
        /*02b0*/ 	.word	0x000000c8
        /*02b4*/ 	.short	0x0100
        /*02b6*/ 	.byte	0x07
	.zero		1


	//   ....[27]....
        /*02b8*/ 	.word	0x00000bb0
        /*02bc*/ 	.word	0x000000ff
        /*02c0*/ 	.word	0x000000e8
        /*02c4*/ 	.short	0x0100
        /*02c6*/ 	.byte	0x07
	.zero		1


	//   ....[28]....
        /*02c8*/ 	.word	0x00000bc0
        /*02cc*/ 	.word	0x000000ff
        /*02d0*/ 	.word	0x000000d0
        /*02d4*/ 	.short	0x0100
        /*02d6*/ 	.byte	0x07
	.zero		1


	//   ....[29]....
        /*02d8*/ 	.word	0x00000bd0
        /*02dc*/ 	.word	0x000000ff
        /*02e0*/ 	.word	0x000000f0
        /*02e4*/ 	.short	0x0100
        /*02e6*/ 	.byte	0x07
	.zero		1


	//   ....[30]....
        /*02e8*/ 	.word	0x00000be0
        /*02ec*/ 	.word	0x000000ff
        /*02f0*/ 	.word	0x000000d8
        /*02f4*/ 	.short	0x0100
        /*02f6*/ 	.byte	0x07
	.zero		1


	//   ....[31]....
        /*02f8*/ 	.word	0x00000bf0
        /*02fc*/ 	.word	0x000000ff
        /*0300*/ 	.word	0x000000f8
        /*0304*/ 	.short	0x0100
        /*0306*/ 	.byte	0x07
	.zero		1


	//   ....[32]....
        /*0308*/ 	.word	0x00000ce0
        /*030c*/ 	.word	0x000000ff
        /*0310*/ 	.word	0x00000100
        /*0314*/ 	.short	0x0100
        /*0316*/ 	.byte	0x05
	.zero		1


	//   ....[33]....
        /*0318*/ 	.word	0x00000cf0
        /*031c*/ 	.word	0x000000ff
        /*0320*/ 	.word	0x00000110
        /*0324*/ 	.short	0x0100
        /*0326*/ 	.byte	0x05
	.zero		1


	//   ....[34]....
        /*0328*/ 	.word	0x00000d00
        /*032c*/ 	.word	0x000000ff
        /*0330*/ 	.word	0x00000108
        /*0334*/ 	.short	0x0100
        /*0336*/ 	.byte	0x05
	.zero		1


	//   ....[35]....
        /*0338*/ 	.word	0x00000d10
        /*033c*/ 	.word	0x000000ff
        /*0340*/ 	.word	0x00000118
        /*0344*/ 	.short	0x0100
        /*0346*/ 	.byte	0x05
	.zero		1


	//   ....[36]....
        /*0348*/ 	.word	0x000015e0
        /*034c*/ 	.word	0x00000002
        /*0350*/ 	.word	0x00000110
        /*0354*/ 	.short	0x010a
        /*0356*/ 	.byte	0xff
	.zero		1


	//   ....[37]....
        /*0358*/ 	.word	0x00001610
        /*035c*/ 	.word	0x00000002
        /*0360*/ 	.word	0x00000100
        /*0364*/ 	.short	0x0101
        /*0366*/ 	.byte	0xff
	.zero		1


	//   ....[38]....
        /*0368*/ 	.word	0x000016e0
        /*036c*/ 	.word	0x000000ff
        /*0370*/ 	.word	0x00000028
        /*0374*/ 	.short	0x010a
        /*0376*/ 	.byte	0x08
	.zero		1


	//   ....[39]....
        /*0378*/ 	.word	0x00001780
        /*037c*/ 	.word	0x000000ff
        /*0380*/ 	.word	0x00000028
        /*0384*/ 	.short	0x010a
        /*0386*/ 	.byte	0x21
	.zero		1


	//   ....[40]....
        /*0388*/ 	.word	0x000018d0
        /*038c*/ 	.word	0x000000ff
        /*0390*/ 	.word	0x00000028
        /*0394*/ 	.short	0x010a
        /*0396*/ 	.byte	0x08
	.zero		1


	//   ....[41]....
        /*0398*/ 	.word	0x000019e0
        /*039c*/ 	.word	0x000000ff
        /*03a0*/ 	.word	0x00000098
        /*03a4*/ 	.short	0x0101
        /*03a6*/ 	.byte	0x04
	.zero		1


	//   ....[42]....
        /*03a8*/ 	.word	0x00001a00
        /*03ac*/ 	.word	0x000000ff
        /*03b0*/ 	.word	0x00000028
        /*03b4*/ 	.short	0x010a
        /*03b6*/ 	.byte	0x08
	.zero		1


	//   ....[43]....
        /*03b8*/ 	.word	0x00001a80
        /*03bc*/ 	.word	0x000000ff
        /*03c0*/ 	.word	0x00000028
        /*03c4*/ 	.short	0x010a
        /*03c6*/ 	.byte	0x11
	.zero		1


	//   ....[44]....
        /*03c8*/ 	.word	0x00001bd0
        /*03cc*/ 	.word	0x000000ff
        /*03d0*/ 	.word	0x00000028
        /*03d4*/ 	.short	0x010a
        /*03d6*/ 	.byte	0x08
	.zero		1


	//   ....[45]....
        /*03d8*/ 	.word	0x00001d10
        /*03dc*/ 	.word	0x00000002
        /*03e0*/ 	.word	0x000000a0
        /*03e4*/ 	.short	0x010a
        /*03e6*/ 	.byte	0xff
	.zero		1


	//   ....[46]....
        /*03e8*/ 	.word	0x00001dd0
        /*03ec*/ 	.word	0x00000002
        /*03f0*/ 	.word	0x00000000
        /*03f4*/ 	.short	0x0101
        /*03f6*/ 	.byte	0xff
	.zero		1


	//   ....[47]....
        /*03f8*/ 	.word	0x00002330
        /*03fc*/ 	.word	0x000000ff
        /*0400*/ 	.word	0x00000000
        /*0404*/ 	.short	0x010a
        /*0406*/ 	.byte	0x05
	.zero		1


	//   ....[48]....
        /*0408*/ 	.word	0x000023c0
        /*040c*/ 	.word	0x000000ff
        /*0410*/ 	.word	0x00000000
        /*0414*/ 	.short	0x010a
        /*0416*/ 	.byte	0x05
	.zero		1


	//   ....[49]....
        /*0418*/ 	.word	0x00002450
        /*041c*/ 	.word	0x000000ff
        /*0420*/ 	.word	0x00000000
        /*0424*/ 	.short	0x010a
        /*0426*/ 	.byte	0x05
	.zero		1


	//   ....[50]....
        /*0428*/ 	.word	0x000024e0
        /*042c*/ 	.word	0x000000ff
        /*0430*/ 	.word	0x00000000
        /*0434*/ 	.short	0x010a
        /*0436*/ 	.byte	0x05
	.zero		1


	//   ....[51]....
        /*0438*/ 	.word	0x00002580
        /*043c*/ 	.word	0x00000000
        /*0440*/ 	.word	0x00000000
        /*0444*/ 	.short	0x010a
        /*0446*/ 	.byte	0xff
	.zero		1


	//   ....[52]....
        /*0448*/ 	.word	0x000026a0
        /*044c*/ 	.word	0x00000000
        /*0450*/ 	.word	0x00000100
        /*0454*/ 	.short	0x010a
        /*0456*/ 	.byte	0xff
	.zero		1


	//   ....[53]....
        /*0458*/ 	.word	0x00002710
        /*045c*/ 	.word	0x00000000
        /*0460*/ 	.word	0x00000000
        /*0464*/ 	.short	0x0101
        /*0466*/ 	.byte	0xff
	.zero		1


	//   ....[54]....
        /*0468*/ 	.word	0x00002730
        /*046c*/ 	.word	0x000000ff
        /*0470*/ 	.word	0x000000b0
        /*0474*/ 	.short	0x010a
        /*0476*/ 	.byte	0x05
	.zero		1


	//   ....[55]....
        /*0478*/ 	.word	0x00002850
        /*047c*/ 	.word	0x00000000
        /*0480*/ 	.word	0x000000a0
        /*0484*/ 	.short	0x010a
        /*0486*/ 	.byte	0xff
	.zero		1


	//   ....[56]....
        /*0488*/ 	.word	0x00002950
        /*048c*/ 	.word	0x00000000
        /*0490*/ 	.word	0x00000000
        /*0494*/ 	.short	0x0101
        /*0496*/ 	.byte	0xff
	.zero		1


	//   ....[57]....
        /*0498*/ 	.word	0x000029e0
        /*049c*/ 	.word	0x000000ff
        /*04a0*/ 	.word	0x000000b0
        /*04a4*/ 	.short	0x0106
        /*04a6*/ 	.byte	0x05
	.zero		1


	//   ....[58]....
        /*04a8*/ 	.word	0x00002a00
        /*04ac*/ 	.word	0x000000ff
        /*04b0*/ 	.word	0x000000b0
        /*04b4*/ 	.short	0x010a
        /*04b6*/ 	.byte	0x05
	.zero		1


	//   ....[59]....
        /*04b8*/ 	.word	0x00002a90
        /*04bc*/ 	.word	0x000000ff
        /*04c0*/ 	.word	0x000000b0
        /*04c4*/ 	.short	0x0106
        /*04c6*/ 	.byte	0x04
	.zero		1


	//   ....[60]....
        /*04c8*/ 	.word	0x00002ad0
        /*04cc*/ 	.word	0x00000000
        /*04d0*/ 	.word	0x000000b0
        /*04d4*/ 	.short	0x010a
        /*04d6*/ 	.byte	0xff
	.zero		1


	//   ....[61]....
        /*04d8*/ 	.word	0x00003010
        /*04dc*/ 	.word	0x00000000
        /*04e0*/ 	.word	0x000000a0
        /*04e4*/ 	.short	0x010a
        /*04e6*/ 	.byte	0xff
	.zero		1


	//   ....[62]....
        /*04e8*/ 	.word	0x00003110
        /*04ec*/ 	.word	0x00000003
        /*04f0*/ 	.word	0x00000000
        /*04f4*/ 	.short	0x0101
        /*04f6*/ 	.byte	0xff
	.zero		1


	//   ....[63]....
        /*04f8*/ 	.word	0x00003120
        /*04fc*/ 	.word	0x000000ff
        /*0500*/ 	.word	0x00000000
        /*0504*/ 	.short	0x010a
        /*0506*/ 	.byte	0x06
	.zero		1


	//   ....[64]....
        /*0508*/ 	.word	0x000031a0
        /*050c*/ 	.word	0x000000ff
        /*0510*/ 	.word	0x000000e0
        /*0514*/ 	.short	0x010a
        /*0516*/ 	.byte	0x07
	.zero		1


	//   ....[65]....
        /*0518*/ 	.word	0x00003280
        /*051c*/ 	.word	0x000000ff
        /*0520*/ 	.word	0x00000000
        /*0524*/ 	.short	0x010a
        /*0526*/ 	.byte	0x06
	.zero		1


	//   ....[66]....
        /*0528*/ 	.word	0x000033b0
        /*052c*/ 	.word	0x000000ff
        /*0530*/ 	.word	0x00000000
        /*0534*/ 	.short	0x010a
        /*0536*/ 	.byte	0x1a
	.zero		1


	//   ....[67]....
        /*0538*/ 	.word	0x00003650
        /*053c*/ 	.word	0x000000ff
        /*0540*/ 	.word	0x00000000
        /*0544*/ 	.short	0x010a
        /*0546*/ 	.byte	0x06
	.zero		1


	//   ....[68]....
        /*0548*/ 	.word	0x000036e0
        /*054c*/ 	.word	0x000000ff
        /*0550*/ 	.word	0x00000000
        /*0554*/ 	.short	0x010a
        /*0556*/ 	.byte	0x06
	.zero		1


	//   ....[69]....
        /*0558*/ 	.word	0x00003770
        /*055c*/ 	.word	0x000000ff
        /*0560*/ 	.word	0x00000000
        /*0564*/ 	.short	0x010a
        /*0566*/ 	.byte	0x06
	.zero		1


	//   ....[70]....
        /*0568*/ 	.word	0x00003800
        /*056c*/ 	.word	0x000000ff
        /*0570*/ 	.word	0x00000000
        /*0574*/ 	.short	0x010a
        /*0576*/ 	.byte	0x07
	.zero		1


	//   ....[71]....
        /*0578*/ 	.word	0x00003c70
        /*057c*/ 	.word	0x00000000
        /*0580*/ 	.word	0x000000a0
        /*0584*/ 	.short	0x010a
        /*0586*/ 	.byte	0xff
	.zero		1


	//   ....[72]....
        /*0588*/ 	.word	0x00003d30
        /*058c*/ 	.word	0x00000000
        /*0590*/ 	.word	0x00000000
        /*0594*/ 	.short	0x0101
        /*0596*/ 	.byte	0xff
	.zero		1


	//   ....[73]....
        /*0598*/ 	.word	0x00004050
        /*059c*/ 	.word	0x000000ff
        /*05a0*/ 	.word	0x00000098
        /*05a4*/ 	.short	0x010a
        /*05a6*/ 	.byte	0x07
	.zero		1


	//   ....[74]....
        /*05a8*/ 	.word	0x00004240
        /*05ac*/ 	.word	0x000000ff
        /*05b0*/ 	.word	0x00000070
        /*05b4*/ 	.short	0x010a
        /*05b6*/ 	.byte	0x07
	.zero		1


	//   ....[75]....
        /*05b8*/ 	.word	0x000043b0
        /*05bc*/ 	.word	0x000000ff
        /*05c0*/ 	.word	0x00000050
        /*05c4*/ 	.short	0x010b
        /*05c6*/ 	.byte	0x07
	.zero		1


	//   ....[76]....
        /*05c8*/ 	.word	0x000043c0
        /*05cc*/ 	.word	0x000000ff
        /*05d0*/ 	.word	0x00000000
        /*05d4*/ 	.short	0x0101
        /*05d6*/ 	.byte	0x08
	.zero		1


	//   ....[77]....
        /*05d8*/ 	.word	0x000043d0
        /*05dc*/ 	.word	0x000000ff
        /*05e0*/ 	.word	0x00000078
        /*05e4*/ 	.short	0x010a
        /*05e6*/ 	.byte	0x07
	.zero		1


	//   ....[78]....
        /*05e8*/ 	.word	0x00004520
        /*05ec*/ 	.word	0x000000ff
        /*05f0*/ 	.word	0x00000058
        /*05f4*/ 	.short	0x010b
        /*05f6*/ 	.byte	0x07
	.zero		1


	//   ....[79]....
        /*05f8*/ 	.word	0x00004530
        /*05fc*/ 	.word	0x000000ff
        /*0600*/ 	.word	0x00000000
        /*0604*/ 	.short	0x0101
        /*0606*/ 	.byte	0x08
	.zero		1


	//   ....[80]....
        /*0608*/ 	.word	0x00004540
        /*060c*/ 	.word	0x000000ff
        /*0610*/ 	.word	0x00000080
        /*0614*/ 	.short	0x010a
        /*0616*/ 	.byte	0x07
	.zero		1


	//   ....[81]....
        /*0618*/ 	.word	0x000046c0
        /*061c*/ 	.word	0x000000ff
        /*0620*/ 	.word	0x00000060
        /*0624*/ 	.short	0x010b
        /*0626*/ 	.byte	0x07
	.zero		1


	//   ....[82]....
        /*0628*/ 	.word	0x00004700
        /*062c*/ 	.word	0x000000ff
        /*0630*/ 	.word	0x00000000
        /*0634*/ 	.short	0x0101
        /*0636*/ 	.byte	0x08
	.zero		1


	//   ....[83]....
        /*0638*/ 	.word	0x00004740
        /*063c*/ 	.word	0x000000ff
        /*0640*/ 	.word	0x00000088
        /*0644*/ 	.short	0x010a
        /*0646*/ 	.byte	0x07
	.zero		1


	//   ....[84]....
        /*0648*/ 	.word	0x00004980
        /*064c*/ 	.word	0x000000ff
        /*0650*/ 	.word	0x00000068
        /*0654*/ 	.short	0x010b
        /*0656*/ 	.byte	0x07
	.zero		1


	//   ....[85]....
        /*0658*/ 	.word	0x000049a0
        /*065c*/ 	.word	0x000000ff
        /*0660*/ 	.word	0x00000000
        /*0664*/ 	.short	0x0101
        /*0666*/ 	.byte	0x0d
	.zero		1


	//   ....[86]....
        /*0668*/ 	.word	0x000049d0
        /*066c*/ 	.word	0x000000ff
        /*0670*/ 	.word	0x00000070
        /*0674*/ 	.short	0x010a
        /*0676*/ 	.byte	0x07
	.zero		1


	//   ....[87]....
        /*0678*/ 	.word	0x000049f0
        /*067c*/ 	.word	0x000000ff
        /*0680*/ 	.word	0x00000078
        /*0684*/ 	.short	0x010a
        /*0686*/ 	.byte	0x07
	.zero		1


	//   ....[88]....
        /*0688*/ 	.word	0x00004a10
        /*068c*/ 	.word	0x000000ff
        /*0690*/ 	.word	0x00000080
        /*0694*/ 	.short	0x010a
        /*0696*/ 	.byte	0x07
	.zero		1


	//   ....[89]....
        /*0698*/ 	.word	0x00004a50
        /*069c*/ 	.word	0x00000000
        /*06a0*/ 	.word	0x00000088
        /*06a4*/ 	.short	0x010a
        /*06a6*/ 	.byte	0xff
	.zero		1


	//   ....[90]....
        /*06a8*/ 	.word	0x00004dc0
        /*06ac*/ 	.word	0x00000000
        /*06b0*/ 	.word	0x000000a0
        /*06b4*/ 	.short	0x010a
        /*06b6*/ 	.byte	0xff
	.zero		1


	//   ....[91]....
        /*06b8*/ 	.word	0x00004ed0
        /*06bc*/ 	.word	0x00000000
        /*06c0*/ 	.word	0x00000000
        /*06c4*/ 	.short	0x0101
        /*06c6*/ 	.byte	0xff
	.zero		1


	//   ....[92]....
        /*06c8*/ 	.word	0x00005950
        /*06cc*/ 	.word	0x000000ff
        /*06d0*/ 	.word	0x00000050
        /*06d4*/ 	.short	0x010a
        /*06d6*/ 	.byte	0x30
	.zero		1


	//   ....[93]....
        /*06d8*/ 	.word	0x00005990
        /*06dc*/ 	.word	0x00000056
        /*06e0*/ 	.word	0x000000c0
        /*06e4*/ 	.short	0x010a
        /*06e6*/ 	.byte	0xff
	.zero		1


	//   ....[94]....
        /*06e8*/ 	.word	0x00005b00
        /*06ec*/ 	.word	0x000000ff
        /*06f0*/ 	.word	0x00000050
        /*06f4*/ 	.short	0x010a
        /*06f6*/ 	.byte	0x30
	.zero		1


	//   ....[95]....
        /*06f8*/ 	.word	0x00005c00
        /*06fc*/ 	.word	0x00000056
        /*0700*/ 	.word	0x000000c0
        /*0704*/ 	.short	0x010a
        /*0706*/ 	.byte	0xff
	.zero		1


	//   ....[96]....
        /*0708*/ 	.word	0x00006200
        /*070c*/ 	.word	0x00000000
        /*0710*/ 	.word	0x00000000
        /*0714*/ 	.short	0x0101
        /*0716*/ 	.byte	0xff
	.zero		1


	//   ....[97]....
        /*0718*/ 	.word	0x00006210
        /*071c*/ 	.word	0x00000002
        /*0720*/ 	.word	0x00000050
        /*0724*/ 	.short	0x010a
        /*0726*/ 	.byte	0xff
	.zero		1


	//   ....[98]....
        /*0728*/ 	.word	0x000062e0
        /*072c*/ 	.word	0x00000002
        /*0730*/ 	.word	0x00000050
        /*0734*/ 	.short	0x010a
        /*0736*/ 	.byte	0xff
	.zero		1


	//   ....[99]....
        /*0738*/ 	.word	0x00006960
        /*073c*/ 	.word	0x00000010
        /*0740*/ 	.word	0x00000000
        /*0744*/ 	.short	0x0101
        /*0746*/ 	.byte	0xff
	.zero		1


	//   ....[100]....
        /*0748*/ 	.word	0x00006980
        /*074c*/ 	.word	0x00000000
        /*0750*/ 	.word	0x00000050
        /*0754*/ 	.short	0x010a
        /*0756*/ 	.byte	0xff
	.zero		1


	//   ....[101]....
        /*0758*/ 	.word	0x00006a40
        /*075c*/ 	.word	0x00000000
        /*0760*/ 	.word	0x00000050
        /*0764*/ 	.short	0x010a
        /*0766*/ 	.byte	0xff
	.zero		1


	//   ....[102]....
        /*0768*/ 	.word	0x000070c0
        /*076c*/ 	.word	0x00000010
        /*0770*/ 	.word	0x00000000
        /*0774*/ 	.short	0x0101
        /*0776*/ 	.byte	0xff
	.zero		1


	//   ....[103]....
        /*0778*/ 	.word	0x000070e0
        /*077c*/ 	.word	0x00000002
        /*0780*/ 	.word	0x00000050
        /*0784*/ 	.short	0x010a
        /*0786*/ 	.byte	0xff
	.zero		1


	//   ....[104]....
        /*0788*/ 	.word	0x000071a0
        /*078c*/ 	.word	0x00000002
        /*0790*/ 	.word	0x00000050
        /*0794*/ 	.short	0x010a
        /*0796*/ 	.byte	0xff
	.zero		1


	//   ....[105]....
        /*0798*/ 	.word	0x00007440
        /*079c*/ 	.word	0x000000ff
        /*07a0*/ 	.word	0x00000000
        /*07a4*/ 	.short	0x0101
        /*07a6*/ 	.byte	0x05
	.zero		1


	//   ....[106]....
        /*07a8*/ 	.word	0x00007880
        /*07ac*/ 	.word	0x00000000
        /*07b0*/ 	.word	0x00000000
        /*07b4*/ 	.short	0x0101
        /*07b6*/ 	.byte	0xff
	.zero		1


	//   ....[107]....
        /*07b8*/ 	.word	0x00007af0
        /*07bc*/ 	.word	0x000000ff
        /*07c0*/ 	.word	0x00000000
        /*07c4*/ 	.short	0x0101
        /*07c6*/ 	.byte	0x04
	.zero		1


	//   ....[108]....
        /*07c8*/ 	.word	0x00007b10
        /*07cc*/ 	.word	0x00000002
        /*07d0*/ 	.word	0x00000110
        /*07d4*/ 	.short	0x010a
        /*07d6*/ 	.byte	0xff
	.zero		1


	//   ....[109]....
        /*07d8*/ 	.word	0x00007b70
        /*07dc*/ 	.word	0x00000002
        /*07e0*/ 	.word	0x00000028
        /*07e4*/ 	.short	0x010a
        /*07e6*/ 	.byte	0xff
	.zero		1


	//   ....[110]....
        /*07e8*/ 	.word	0x00007bd0
        /*07ec*/ 	.word	0x00000002
        /*07f0*/ 	.word	0x00000028
        /*07f4*/ 	.short	0x010a
        /*07f6*/ 	.byte	0xff
	.zero		1


	//   ....[111]....
        /*07f8*/ 	.word	0x00007c20
        /*07fc*/ 	.word	0x00000002
        /*0800*/ 	.word	0x000000a0
        /*0804*/ 	.short	0x010a
        /*0806*/ 	.byte	0xff
	.zero		1


	//   ....[112]....
        /*0808*/ 	.word	0x00007c80
        /*080c*/ 	.word	0x00000000
        /*0810*/ 	.word	0x00000000
        /*0814*/ 	.short	0x010a
        /*0816*/ 	.byte	0xff
	.zero		1


	//   ....[113]....
        /*0818*/ 	.word	0x00007ce0
        /*081c*/ 	.word	0x00000000
        /*0820*/ 	.word	0x00000000
        /*0824*/ 	.short	0x010a
        /*0826*/ 	.byte	0xff
	.zero		1


	//   ....[114]....
        /*0828*/ 	.word	0x00007d40
        /*082c*/ 	.word	0x00000000
        /*0830*/ 	.word	0x00000000
        /*0834*/ 	.short	0x010a
        /*0836*/ 	.byte	0xff
	.zero		1


	//   ....[115]....
        /*0838*/ 	.word	0x00007da0
        /*083c*/ 	.word	0x00000000
        /*0840*/ 	.word	0x00000000
        /*0844*/ 	.short	0x010a
        /*0846*/ 	.byte	0xff
	.zero		1


	//   ....[116]....
        /*0848*/ 	.word	0x00007df0
        /*084c*/ 	.word	0x00000000
        /*0850*/ 	.word	0x00000100
        /*0854*/ 	.short	0x010a
        /*0856*/ 	.byte	0xff
	.zero		1


	//   ....[117]....
        /*0858*/ 	.word	0x00007e50
        /*085c*/ 	.word	0x00000000
        /*0860*/ 	.word	0x000000b0
        /*0864*/ 	.short	0x010a
        /*0866*/ 	.byte	0xff
	.zero		1


	//   ....[118]....
        /*0868*/ 	.word	0x00007ea0
        /*086c*/ 	.word	0x00000000
        /*0870*/ 	.word	0x000000a0
        /*0874*/ 	.short	0x010a
        /*0876*/ 	.byte	0xff
	.zero		1


	//   ....[119]....
        /*0878*/ 	.word	0x00007f00
        /*087c*/ 	.word	0x00000000
        /*0880*/ 	.word	0x000000b0
        /*0884*/ 	.short	0x010a
        /*0886*/ 	.byte	0xff
	.zero		1


	//   ....[120]....
        /*0888*/ 	.word	0x00007f50
        /*088c*/ 	.word	0x00000000
        /*0890*/ 	.word	0x000000a0
        /*0894*/ 	.short	0x010a
        /*0896*/ 	.byte	0xff
	.zero		1


	//   ....[121]....
        /*0898*/ 	.word	0x00007fb0
        /*089c*/ 	.word	0x00000002
        /*08a0*/ 	.word	0x000000e0
        /*08a4*/ 	.short	0x010a
        /*08a6*/ 	.byte	0xff
	.zero		1


	//   ....[122]....
        /*08a8*/ 	.word	0x00008010
        /*08ac*/ 	.word	0x00000000
        /*08b0*/ 	.word	0x00000000
        /*08b4*/ 	.short	0x010a
        /*08b6*/ 	.byte	0xff
	.zero		1


	//   ....[123]....
        /*08b8*/ 	.word	0x00008070
        /*08bc*/ 	.word	0x00000000
        /*08c0*/ 	.word	0x00000000
        /*08c4*/ 	.short	0x010a
        /*08c6*/ 	.byte	0xff
	.zero		1


	//   ....[124]....
        /*08c8*/ 	.word	0x000080d0
        /*08cc*/ 	.word	0x00000000
        /*08d0*/ 	.word	0x00000000
        /*08d4*/ 	.short	0x010a
        /*08d6*/ 	.byte	0xff
	.zero		1


	//   ....[125]....
        /*08d8*/ 	.word	0x00008130
        /*08dc*/ 	.word	0x00000000
        /*08e0*/ 	.word	0x00000000
        /*08e4*/ 	.short	0x010a
        /*08e6*/ 	.byte	0xff
	.zero		1


	//   ....[126]....
        /*08e8*/ 	.word	0x00008190
        /*08ec*/ 	.word	0x00000000
        /*08f0*/ 	.word	0x00000000
        /*08f4*/ 	.short	0x010a
        /*08f6*/ 	.byte	0xff
	.zero		1


	//   ....[127]....
        /*08f8*/ 	.word	0x000081e0
        /*08fc*/ 	.word	0x00000000
        /*0900*/ 	.word	0x000000a0
        /*0904*/ 	.short	0x010a
        /*0906*/ 	.byte	0xff
	.zero		1


	//   ....[128]....
        /*0908*/ 	.word	0x00008240
        /*090c*/ 	.word	0x00000000
        /*0910*/ 	.word	0x00000098
        /*0914*/ 	.short	0x010a
        /*0916*/ 	.byte	0xff
	.zero		1


	//   ....[129]....
        /*0918*/ 	.word	0x000082a0
        /*091c*/ 	.word	0x00000000
        /*0920*/ 	.word	0x00000070
        /*0924*/ 	.short	0x010a
        /*0926*/ 	.byte	0xff
	.zero		1


	//   ....[130]....
        /*0928*/ 	.word	0x00008300
        /*092c*/ 	.word	0x00000000
        /*0930*/ 	.word	0x00000078
        /*0934*/ 	.short	0x010a
        /*0936*/ 	.byte	0xff
	.zero		1


	//   ....[131]....
        /*0938*/ 	.word	0x00008360
        /*093c*/ 	.word	0x00000000
        /*0940*/ 	.word	0x00000080
        /*0944*/ 	.short	0x010a
        /*0946*/ 	.byte	0xff
	.zero		1


	//   ....[132]....
        /*0948*/ 	.word	0x000083c0
        /*094c*/ 	.word	0x00000000
        /*0950*/ 	.word	0x00000088
        /*0954*/ 	.short	0x010a
        /*0956*/ 	.byte	0xff
	.zero		1


	//   ....[133]....
        /*0958*/ 	.word	0x00008420
        /*095c*/ 	.word	0x00000000
        /*0960*/ 	.word	0x00000070
        /*0964*/ 	.short	0x010a
        /*0966*/ 	.byte	0xff
	.zero		1


	//   ....[134]....
        /*0968*/ 	.word	0x00008480
        /*096c*/ 	.word	0x00000000
        /*0970*/ 	.word	0x00000078
        /*0974*/ 	.short	0x010a
        /*0976*/ 	.byte	0xff
	.zero		1


	//   ....[135]....
        /*0978*/ 	.word	0x000084e0
        /*097c*/ 	.word	0x00000000
        /*0980*/ 	.word	0x00000080
        /*0984*/ 	.short	0x010a
        /*0986*/ 	.byte	0xff
	.zero		1


	//   ....[136]....
        /*0988*/ 	.word	0x00008530
        /*098c*/ 	.word	0x00000000
        /*0990*/ 	.word	0x000000a0
        /*0994*/ 	.short	0x010a
        /*0996*/ 	.byte	0xff
	.zero		1


	//   ....[137]....
        /*0998*/ 	.word	0x00008590
        /*099c*/ 	.word	0x00000000
        /*09a0*/ 	.word	0x00000050
        /*09a4*/ 	.short	0x010a
        /*09a6*/ 	.byte	0xff
	.zero		1


	//   ....[138]....
        /*09a8*/ 	.word	0x000085e0
        /*09ac*/ 	.word	0x00000056
        /*09b0*/ 	.word	0x000000c0
        /*09b4*/ 	.short	0x010a
        /*09b6*/ 	.byte	0xff
	.zero		1


	//   ....[139]....
        /*09b8*/ 	.word	0x00008630
        /*09bc*/ 	.word	0x00000002
        /*09c0*/ 	.word	0x00000050
        /*09c4*/ 	.short	0x010a
        /*09c6*/ 	.byte	0xff
	.zero		1


	//   ....[140]....
        /*09c8*/ 	.word	0x00008680
        /*09cc*/ 	.word	0x00000000
        /*09d0*/ 	.word	0x00000050
        /*09d4*/ 	.short	0x010a
        /*09d6*/ 	.byte	0xff
	.zero		1


	//   ....[141]....
        /*09d8*/ 	.word	0x000086d0
        /*09dc*/ 	.word	0x00000002
        /*09e0*/ 	.word	0x00000050
        /*09e4*/ 	.short	0x010a
        /*09e6*/ 	.byte	0xff
	.zero		1


	//----- nvinfo : EIATTR_NUM_MBARRIERS
	.align		4
.L_47:
        /*09e8*/ 	.byte	0x03, 0x38
        /*09ea*/ 	.short	0x0024


	//----- nvinfo : EIATTR_EXIT_INSTR_OFFSETS
	.align		4
        /*09ec*/ 	.byte	0x04, 0x1c
        /*09ee*/ 	.short	(.L_49 - .L_48)


	//   ....[0]....
.L_48:
        /*09f0*/ 	.word	0x000025b0


	//   ....[1]....
        /*09f4*/ 	.word	0x00002aa0


	//   ....[2]....
        /*09f8*/ 	.word	0x00002b00


	//   ....[3]....
        /*09fc*/ 	.word	0x00003a60


	//   ....[4]....
        /*0a00*/ 	.word	0x00004a80


	//   ....[5]....
        /*0a04*/ 	.word	0x00004ac0


	//   ....[6]....
        /*0a08*/ 	.word	0x000079e0


	//   ....[7]....
        /*0a0c*/ 	.word	0x00007a60


	//   ....[8]....
        /*0a10*/ 	.word	0x00007a90


	//   ....[9]....
        /*0a14*/ 	.word	0x00007b00


	//----- nvinfo : EIATTR_MAX_THREADS
	.align		4
.L_49:
        /*0a18*/ 	.byte	0x04, 0x05
        /*0a1a*/ 	.short	(.L_51 - .L_50)
.L_50:
        /*0a1c*/ 	.word	0x00000100
        /*0a20*/ 	.word	0x00000001
        /*0a24*/ 	.word	0x00000001


	//----- nvinfo : EIATTR_CRS_STACK_SIZE
	.align		4
.L_51:
        /*0a28*/ 	.byte	0x04, 0x1e
        /*0a2a*/ 	.short	(.L_53 - .L_52)
.L_52:
        /*0a2c*/ 	.word	0x00000000


	//----- nvinfo : EIATTR_CBANK_PARAM_SIZE
	.align		4
.L_53:
        /*0a30*/ 	.byte	0x03, 0x19
        /*0a32*/ 	.short	0x0800


	//----- nvinfo : EIATTR_PARAM_CBANK
	.align		4
        /*0a34*/ 	.byte	0x04, 0x0a
        /*0a36*/ 	.short	(.L_55 - .L_54)
	.align		4
.L_54:
        /*0a38*/ 	.word	index@(.nv.constant0._ZN7cutlass13device_kernelINS_4gemm6kernel13GemmUniversalIN4cute5tupleIJiiiiEEENS1_10collective13CollectiveMmaINS1_35MainloopSm100TmaUmmaWarpSpecializedILi5ELi2ELi4ENS5_IJNS4_1CILi1EEESB_SB_EEEEENS5_IJNSA_ILi64EEENSA_ILi128EEENSA_ILi32EEEEEEfNS5_IJlSB_lEEEfSI_NS4_8TiledMMAINS4_8MMA_AtomIJNS4_17SM100_MMA_TF32_SSINS_10tfloat32_tESM_fLi64ELi128ELNS4_4UMMA5MajorE0ELSO_0ELNSN_7ScaleInE0ELSP_0EEEEEENS4_6LayoutISC_NS5_IJNSA_ILi0EEEST_ST_EEEEENS5_IJNS4_10UnderscoreESW_SW_EEEEENS4_13SM90_TMA_LOADENS4_14ComposedLayoutINS4_7SwizzleILi3ELi4ELi3EEENS4_18smem_ptr_flag_bitsILi32EEENSS_INS5_IJNSA_ILi8EEESG_EEENS5_IJSG_SB_EEEEEEEvNS4_8identityESZ_S19_vS1A_EENS_8epilogue10collective18CollectiveEpilogueINS1C_23Sm100TmaWarpSpecializedILi4ELi2ELi16ELb1ELb0EEEJSH_NS5_IJNSS_ISE_SB_EENSS_ISG_SB_EEEEEfSI_fSI_NS1C_6fusion15FusionCallbacksIS1G_NS1K_17LinearCombinationIffffLNS_15FloatRoundStyleE2EEESH_S1J_JEEENS4_5SM1004TMEM4LOAD26SM100_TMEM_LOAD_16dp128b8xESZ_S19_NS4_17SM75_U32x4_LDSM_NENS4_14SM90_TMA_STOREES19_NS4_17SM90_U32x4_STSM_NENS4_39AutoVectorizingCopyWithAssumedAlignmentILi128EEEEEEvvEEEEvNT_6ParamsE)
        /*0a3c*/ 	.short	0x0380
        /*0a3e*/ 	.short	0x0800


	//----- nvinfo : EIATTR_SW_WAR
	.align		4
.L_55:
        /*0a40*/ 	.byte	0x04, 0x36
        /*0a42*/ 	.short	(.L_57 - .L_56)
.L_56:
        /*0a44*/ 	.word	0x00000008
.L_57:


//--------------------- .nv.callgraph             --------------------------
	.section	.nv.callgraph,"",@"SHT_CUDA_CALLGRAPH"
	.align	4
	.sectionentsize	8
	.align		4
        /*0000*/ 	.word	0x00000000
	.align		4
        /*0004*/ 	.word	0xffffffff
	.align		4
        /*0008*/ 	.word	index@(_ZN7cutlass13device_kernelINS_4gemm6kernel13GemmUniversalIN4cute5tupleIJiiiiEEENS1_10collective13CollectiveMmaINS1_35MainloopSm100TmaUmmaWarpSpecializedILi5ELi2ELi4ENS5_IJNS4_1CILi1EEESB_SB_EEEEENS5_IJNSA_ILi64EEENSA_ILi128EEENSA_ILi32EEEEEEfNS5_IJlSB_lEEEfSI_NS4_8TiledMMAINS4_8MMA_AtomIJNS4_17SM100_MMA_TF32_SSINS_10tfloat32_tESM_fLi64ELi128ELNS4_4UMMA5MajorE0ELSO_0ELNSN_7ScaleInE0ELSP_0EEEEEENS4_6LayoutISC_NS5_IJNSA_ILi0EEEST_ST_EEEEENS5_IJNS4_10UnderscoreESW_SW_EEEEENS4_13SM90_TMA_LOADENS4_14ComposedLayoutINS4_7SwizzleILi3ELi4ELi3EEENS4_18smem_ptr_flag_bitsILi32EEENSS_INS5_IJNSA_ILi8EEESG_EEENS5_IJSG_SB_EEEEEEEvNS4_8identityESZ_S19_vS1A_EENS_8epilogue10collective18CollectiveEpilogueINS1C_23Sm100TmaWarpSpecializedILi4ELi2ELi16ELb1ELb0EEEJSH_NS5_IJNSS_ISE_SB_EENSS_ISG_SB_EEEEEfSI_fSI_NS1C_6fusion15FusionCallbacksIS1G_NS1K_17LinearCombinationIffffLNS_15FloatRoundStyleE2EEESH_S1J_JEEENS4_5SM1004TMEM4LOAD26SM100_TMEM_LOAD_16dp128b8xESZ_S19_NS4_17SM75_U32x4_LDSM_NENS4_14SM90_TMA_STOREES19_NS4_17SM90_U32x4_STSM_NENS4_39AutoVectorizingCopyWithAssumedAlignmentILi128EEEEEEvvEEEEvNT_6ParamsE)
	.align		4
        /*000c*/ 	.word	index@(__assertfail)
	.align		4
        /*0010*/ 	.word	0x00000000
	.align		4
        /*0014*/ 	.word	0xfffffffe
	.align		4
        /*0018*/ 	.word	0x00000000
	.align		4
        /*001c*/ 	.word	0xfffffffd
	.align		4
        /*0020*/ 	.word	0x00000000
	.align		4
        /*0024*/ 	.word	0xfffffffc


//--------------------- .nv.constant4             --------------------------
	.section	.nv.constant4,"a",@progbits
	.align	8
	.align		8
.nv.constant4:
        /*0000*/ 	.dword	__assertfail
	.align		8
        /*0008*/ 	.dword	__unnamed_1
	.align		8
        /*0010*/ 	.dword	__unnamed_2
	.align		8
        /*0018*/ 	.dword	_ZN40_INTERNAL_c86b6991_4_k_cu_266b24c5_293264cuda3std3__45__cpo5beginE
	.align		8
        /*0020*/ 	.dword	_ZN40_INTERNAL_c86b6991_4_k_cu_266b24c5_293264cuda3std3__45__cpo3endE
	.align		8
        /*0028*/ 	.dword	_ZN40_INTERNAL_c86b6991_4_k_cu_266b24c5_293264cuda3std3__45__cpo6cbeginE
	.align		8
        /*0030*/ 	.dword	_ZN40_INTERNAL_c86b6991_4_k_cu_266b24c5_293264cuda3std3__45__cpo4cendE
	.align		8
        /*0038*/ 	.dword	_ZN40_INTERNAL_c86b6991_4_k_cu_266b24c5_293264cuda3std3__442_GLOBAL__N__c86b6991_4_k_cu_266b24c5_293266ignoreE
	.align		8
        /*0040*/ 	.dword	_ZN40_INTERNAL_c86b6991_4_k_cu_266b24c5_293264cuda3std3__419piecewise_constructE
	.align		8
        /*0048*/ 	.dword	_ZN40_INTERNAL_c86b6991_4_k_cu_266b24c5_293264cuda3std3__48in_placeE
	.align		8
        /*0050*/ 	.dword	_ZN40_INTERNAL_c86b6991_4_k_cu_266b24c5_293264cuda3std6ranges3__45__cpo4swapE
	.align		8
        /*0058*/ 	.dword	_ZN40_INTERNAL_c86b6991_4_k_cu_266b24c5_293264cuda3std6ranges3__45__cpo9iter_moveE
	.align		8
        /*0060*/ 	.dword	_ZN40_INTERNAL_c86b6991_4_k_cu_266b24c5_293264cute7productE
	.align		8
        /*0068*/ 	.dword	_ZN40_INTERNAL_c86b6991_4_k_cu_266b24c5_293264cute1_E
	.align		8
        /*0070*/ 	.dword	$str$25
	.align		8
        /*0078*/ 	.dword	$str$26
	.align		8
        /*0080*/ 	.dword	$str$27
	.align		8
        /*0088*/ 	.dword	$str$28


//--------------------- .text._ZN7cutlass13device_kernelINS_4gemm6kernel13GemmUniversalIN4cute5tupleIJiiiiEEENS1_10collective13CollectiveMmaINS1_35MainloopSm100TmaUmmaWarpSpecializedILi5ELi2ELi4ENS5_IJNS4_1CILi1EEESB_SB_EEEEENS5_IJNSA_ILi64EEENSA_ILi128EEENSA_ILi32EEEEEEfNS5_IJlSB_lEEEfSI_NS4_8TiledMMAINS4_8MMA_AtomIJNS4_17SM100_MMA_TF32_SSINS_10tfloat32_tESM_fLi64ELi128ELNS4_4UMMA5MajorE0ELSO_0ELNSN_7ScaleInE0ELSP_0EEEEEENS4_6LayoutISC_NS5_IJNSA_ILi0EEEST_ST_EEEEENS5_IJNS4_10UnderscoreESW_SW_EEEEENS4_13SM90_TMA_LOADENS4_14ComposedLayoutINS4_7SwizzleILi3ELi4ELi3EEENS4_18smem_ptr_flag_bitsILi32EEENSS_INS5_IJNSA_ILi8EEESG_EEENS5_IJSG_SB_EEEEEEEvNS4_8identityESZ_S19_vS1A_EENS_8epilogue10collective18CollectiveEpilogueINS1C_23Sm100TmaWarpSpecializedILi4ELi2ELi16ELb1ELb0EEEJSH_NS5_IJNSS_ISE_SB_EENSS_ISG_SB_EEEEEfSI_fSI_NS1C_6fusion15FusionCallbacksIS1G_NS1K_17LinearCombinationIffffLNS_15FloatRoundStyleE2EEESH_S1J_JEEENS4_5SM1004TMEM4LOAD26SM100_TMEM_LOAD_16dp128b8xESZ_S19_NS4_17SM75_U32x4_LDSM_NENS4_14SM90_TMA_STOREES19_NS4_17SM90_U32x4_STSM_NENS4_39AutoVectorizingCopyWithAssumedAlignmentILi128EEEEEEvvEEEEvNT_6ParamsE --------------------------
	.section	.text._ZN7cutlass13device_kernelINS_4gemm6kernel13GemmUniversalIN4cute5tupleIJiiiiEEENS1_10collective13CollectiveMmaINS1_35MainloopSm100TmaUmmaWarpSpecializedILi5ELi2ELi4ENS5_IJNS4_1CILi1EEESB_SB_EEEEENS5_IJNSA_ILi64EEENSA_ILi128EEENSA_ILi32EEEEEEfNS5_IJlSB_lEEEfSI_NS4_8TiledMMAINS4_8MMA_AtomIJNS4_17SM100_MMA_TF32_SSINS_10tfloat32_tESM_fLi64ELi128ELNS4_4UMMA5MajorE0ELSO_0ELNSN_7ScaleInE0ELSP_0EEEEEENS4_6LayoutISC_NS5_IJNSA_ILi0EEEST_ST_EEEEENS5_IJNS4_10UnderscoreESW_SW_EEEEENS4_13SM90_TMA_LOADENS4_14ComposedLayoutINS4_7SwizzleILi3ELi4ELi3EEENS4_18smem_ptr_flag_bitsILi32EEENSS_INS5_IJNSA_ILi8EEESG_EEENS5_IJSG_SB_EEEEEEEvNS4_8identityESZ_S19_vS1A_EENS_8epilogue10collective18CollectiveEpilogueINS1C_23Sm100TmaWarpSpecializedILi4ELi2ELi16ELb1ELb0EEEJSH_NS5_IJNSS_ISE_SB_EENSS_ISG_SB_EEEEEfSI_fSI_NS1C_6fusion15FusionCallbacksIS1G_NS1K_17LinearCombinationIffffLNS_15FloatRoundStyleE2EEESH_S1J_JEEENS4_5SM1004TMEM4LOAD26SM100_TMEM_LOAD_16dp128b8xESZ_S19_NS4_17SM75_U32x4_LDSM_NENS4_14SM90_TMA_STOREES19_NS4_17SM90_U32x4_STSM_NENS4_39AutoVectorizingCopyWithAssumedAlignmentILi128EEEEEEvvEEEEvNT_6ParamsE,"ax",@progbits
	.align	128
.text._ZN7cutlass13device_kernelINS_4gemm6kernel13GemmUniversalIN4cute5tupleIJiiiiEEENS1_10collective13CollectiveMmaINS1_35MainloopSm100TmaUmmaWarpSpecializedILi5ELi2ELi4ENS5_IJNS4_1CILi1EEESB_SB_EEEEENS5_IJNSA_ILi64EEENSA_ILi128EEENSA_ILi32EEEEEEfNS5_IJlSB_lEEEfSI_NS4_8TiledMMAINS4_8MMA_AtomIJNS4_17SM100_MMA_TF32_SSINS_10tfloat32_tESM_fLi64ELi128ELNS4_4UMMA5MajorE0ELSO_0ELNSN_7ScaleInE0ELSP_0EEEEEENS4_6LayoutISC_NS5_IJNSA_ILi0EEEST_ST_EEEEENS5_IJNS4_10UnderscoreESW_SW_EEEEENS4_13SM90_TMA_LOADENS4_14ComposedLayoutINS4_7SwizzleILi3ELi4ELi3EEENS4_18smem_ptr_flag_bitsILi32EEENSS_INS5_IJNSA_ILi8EEESG_EEENS5_IJSG_SB_EEEEEEEvNS4_8identityESZ_S19_vS1A_EENS_8epilogue10collective18CollectiveEpilogueINS1C_23Sm100TmaWarpSpecializedILi4ELi2ELi16ELb1ELb0EEEJSH_NS5_IJNSS_ISE_SB_EENSS_ISG_SB_EEEEEfSI_fSI_NS1C_6fusion15FusionCallbacksIS1G_NS1K_17LinearCombinationIffffLNS_15FloatRoundStyleE2EEESH_S1J_JEEENS4_5SM1004TMEM4LOAD26SM100_TMEM_LOAD_16dp128b8xESZ_S19_NS4_17SM75_U32x4_LDSM_NENS4_14SM90_TMA_STOREES19_NS4_17SM90_U32x4_STSM_NENS4_39AutoVectorizingCopyWithAssumedAlignmentILi128EEEEEEvvEEEEvNT_6ParamsE:
        .type           _ZN7cutlass13device_kernelINS_4gemm6kernel13GemmUniversalIN4cute5tupleIJiiiiEEENS1_10collective13CollectiveMmaINS1_35MainloopSm100TmaUmmaWarpSpecializedILi5ELi2ELi4ENS5_IJNS4_1CILi1EEESB_SB_EEEEENS5_IJNSA_ILi64EEENSA_ILi128EEENSA_ILi32EEEEEEfNS5_IJlSB_lEEEfSI_NS4_8TiledMMAINS4_8MMA_AtomIJNS4_17SM100_MMA_TF32_SSINS_10tfloat32_tESM_fLi64ELi128ELNS4_4UMMA5MajorE0ELSO_0ELNSN_7ScaleInE0ELSP_0EEEEEENS4_6LayoutISC_NS5_IJNSA_ILi0EEEST_ST_EEEEENS5_IJNS4_10UnderscoreESW_SW_EEEEENS4_13SM90_TMA_LOADENS4_14ComposedLayoutINS4_7SwizzleILi3ELi4ELi3EEENS4_18smem_ptr_flag_bitsILi32EEENSS_INS5_IJNSA_ILi8EEESG_EEENS5_IJSG_SB_EEEEEEEvNS4_8identityESZ_S19_vS1A_EENS_8epilogue10collective18CollectiveEpilogueINS1C_23Sm100TmaWarpSpecializedILi4ELi2ELi16ELb1ELb0EEEJSH_NS5_IJNSS_ISE_SB_EENSS_ISG_SB_EEEEEfSI_fSI_NS1C_6fusion15FusionCallbacksIS1G_NS1K_17LinearCombinationIffffLNS_15FloatRoundStyleE2EEESH_S1J_JEEENS4_5SM1004TMEM4LOAD26SM100_TMEM_LOAD_16dp128b8xESZ_S19_NS4_17SM75_U32x4_LDSM_NENS4_14SM90_TMA_STOREES19_NS4_17SM90_U32x4_STSM_NENS4_39AutoVectorizingCopyWithAssumedAlignmentILi128EEEEEEvvEEEEvNT_6ParamsE,@function
        .size           _ZN7cutlass13device_kernelINS_4gemm6kernel13GemmUniversalIN4cute5tupleIJiiiiEEENS1_10collective13CollectiveMmaINS1_35MainloopSm100TmaUmmaWarpSpecializedILi5ELi2ELi4ENS5_IJNS4_1CILi1EEESB_SB_EEEEENS5_IJNSA_ILi64EEENSA_ILi128EEENSA_ILi32EEEEEEfNS5_IJlSB_lEEEfSI_NS4_8TiledMMAINS4_8MMA_AtomIJNS4_17SM100_MMA_TF32_SSINS_10tfloat32_tESM_fLi64ELi128ELNS4_4UMMA5MajorE0ELSO_0ELNSN_7ScaleInE0ELSP_0EEEEEENS4_6LayoutISC_NS5_IJNSA_ILi0EEEST_ST_EEEEENS5_IJNS4_10UnderscoreESW_SW_EEEEENS4_13SM90_TMA_LOADENS4_14ComposedLayoutINS4_7SwizzleILi3ELi4ELi3EEENS4_18smem_ptr_flag_bitsILi32EEENSS_INS5_IJNSA_ILi8EEESG_EEENS5_IJSG_SB_EEEEEEEvNS4_8identityESZ_S19_vS1A_EENS_8epilogue10collective18CollectiveEpilogueINS1C_23Sm100TmaWarpSpecializedILi4ELi2ELi16ELb1ELb0EEEJSH_NS5_IJNSS_ISE_SB_EENSS_ISG_SB_EEEEEfSI_fSI_NS1C_6fusion15FusionCallbacksIS1G_NS1K_17LinearCombinationIffffLNS_15FloatRoundStyleE2EEESH_S1J_JEEENS4_5SM1004TMEM4LOAD26SM100_TMEM_LOAD_16dp128b8xESZ_S19_NS4_17SM75_U32x4_LDSM_NENS4_14SM90_TMA_STOREES19_NS4_17SM90_U32x4_STSM_NENS4_39AutoVectorizingCopyWithAssumedAlignmentILi128EEEEEEvvEEEEvNT_6ParamsE,(.L_x_179 - _ZN7cutlass13device_kernelINS_4gemm6kernel13GemmUniversalIN4cute5tupleIJiiiiEEENS1_10collective13CollectiveMmaINS1_35MainloopSm100TmaUmmaWarpSpecializedILi5ELi2ELi4ENS5_IJNS4_1CILi1EEESB_SB_EEEEENS5_IJNSA_ILi64EEENSA_ILi128EEENSA_ILi32EEEEEEfNS5_IJlSB_lEEEfSI_NS4_8TiledMMAINS4_8MMA_AtomIJNS4_17SM100_MMA_TF32_SSINS_10tfloat32_tESM_fLi64ELi128ELNS4_4UMMA5MajorE0ELSO_0ELNSN_7ScaleInE0ELSP_0EEEEEENS4_6LayoutISC_NS5_IJNSA_ILi0EEEST_ST_EEEEENS5_IJNS4_10UnderscoreESW_SW_EEEEENS4_13SM90_TMA_LOADENS4_14ComposedLayoutINS4_7SwizzleILi3ELi4ELi3EEENS4_18smem_ptr_flag_bitsILi32EEENSS_INS5_IJNSA_ILi8EEESG_EEENS5_IJSG_SB_EEEEEEEvNS4_8identityESZ_S19_vS1A_EENS_8epilogue10collective18CollectiveEpilogueINS1C_23Sm100TmaWarpSpecializedILi4ELi2ELi16ELb1ELb0EEEJSH_NS5_IJNSS_ISE_SB_EENSS_ISG_SB_EEEEEfSI_fSI_NS1C_6fusion15FusionCallbacksIS1G_NS1K_17LinearCombinationIffffLNS_15FloatRoundStyleE2EEESH_S1J_JEEENS4_5SM1004TMEM4LOAD26SM100_TMEM_LOAD_16dp128b8xESZ_S19_NS4_17SM75_U32x4_LDSM_NENS4_14SM90_TMA_STOREES19_NS4_17SM90_U32x4_STSM_NENS4_39AutoVectorizingCopyWithAssumedAlignmentILi128EEEEEEvvEEEEvNT_6ParamsE)
        .other          _ZN7cutlass13device_kernelINS_4gemm6kernel13GemmUniversalIN4cute5tupleIJiiiiEEENS1_10collective13CollectiveMmaINS1_35MainloopSm100TmaUmmaWarpSpecializedILi5ELi2ELi4ENS5_IJNS4_1CILi1EEESB_SB_EEEEENS5_IJNSA_ILi64EEENSA_ILi128EEENSA_ILi32EEEEEEfNS5_IJlSB_lEEEfSI_NS4_8TiledMMAINS4_8MMA_AtomIJNS4_17SM100_MMA_TF32_SSINS_10tfloat32_tESM_fLi64ELi128ELNS4_4UMMA5MajorE0ELSO_0ELNSN_7ScaleInE0ELSP_0EEEEEENS4_6LayoutISC_NS5_IJNSA_ILi0EEEST_ST_EEEEENS5_IJNS4_10UnderscoreESW_SW_EEEEENS4_13SM90_TMA_LOADENS4_14ComposedLayoutINS4_7SwizzleILi3ELi4ELi3EEENS4_18smem_ptr_flag_bitsILi32EEENSS_INS5_IJNSA_ILi8EEESG_EEENS5_IJSG_SB_EEEEEEEvNS4_8identityESZ_S19_vS1A_EENS_8epilogue10collective18CollectiveEpilogueINS1C_23Sm100TmaWarpSpecializedILi4ELi2ELi16ELb1ELb0EEEJSH_NS5_IJNSS_ISE_SB_EENSS_ISG_SB_EEEEEfSI_fSI_NS1C_6fusion15FusionCallbacksIS1G_NS1K_17LinearCombinationIffffLNS_15FloatRoundStyleE2EEESH_S1J_JEEENS4_5SM1004TMEM4LOAD26SM100_TMEM_LOAD_16dp128b8xESZ_S19_NS4_17SM75_U32x4_LDSM_NENS4_14SM90_TMA_STOREES19_NS4_17SM90_U32x4_STSM_NENS4_39AutoVectorizingCopyWithAssumedAlignmentILi128EEEEEEvvEEEEvNT_6ParamsE,@"STO_CUDA_ENTRY STV_DEFAULT"
_ZN7cutlass13device_kernelINS_4gemm6kernel13GemmUniversalIN4cute5tupleIJiiiiEEENS1_10collective13CollectiveMmaINS1_35MainloopSm100TmaUmmaWarpSpecializedILi5ELi2ELi4ENS5_IJNS4_1CILi1EEESB_SB_EEEEENS5_IJNSA_ILi64EEENSA_ILi128EEENSA_ILi32EEEEEEfNS5_IJlSB_lEEEfSI_NS4_8TiledMMAINS4_8MMA_AtomIJNS4_17SM100_MMA_TF32_SSINS_10tfloat32_tESM_fLi64ELi128ELNS4_4UMMA5MajorE0ELSO_0ELNSN_7ScaleInE0ELSP_0EEEEEENS4_6LayoutISC_NS5_IJNSA_ILi0EEEST_ST_EEEEENS5_IJNS4_10UnderscoreESW_SW_EEEEENS4_13SM90_TMA_LOADENS4_14ComposedLayoutINS4_7SwizzleILi3ELi4ELi3EEENS4_18smem_ptr_flag_bitsILi32EEENSS_INS5_IJNSA_ILi8EEESG_EEENS5_IJSG_SB_EEEEEEEvNS4_8identityESZ_S19_vS1A_EENS_8epilogue10collective18CollectiveEpilogueINS1C_23Sm100TmaWarpSpecializedILi4ELi2ELi16ELb1ELb0EEEJSH_NS5_IJNSS_ISE_SB_EENSS_ISG_SB_EEEEEfSI_fSI_NS1C_6fusion15FusionCallbacksIS1G_NS1K_17LinearCombinationIffffLNS_15FloatRoundStyleE2EEESH_S1J_JEEENS4_5SM1004TMEM4LOAD26SM100_TMEM_LOAD_16dp128b8xESZ_S19_NS4_17SM75_U32x4_LDSM_NENS4_14SM90_TMA_STOREES19_NS4_17SM90_U32x4_STSM_NENS4_39AutoVectorizingCopyWithAssumedAlignmentILi128EEEEEEvvEEEEvNT_6ParamsE:
[----:B------:R-:W1:Y:S01]  /*0000*/  LDC R1, c[0x0][0x37c] ;  /* 0x0000df00ff017b82 */ /* 0x000e620000000800 */
[----:B------:R-:W2:Y:S01]  /*0010*/  S2R R77, SR_TID.X ;  /* 0x00000000004d7919 */ /* 0x000ea20000002100 */
[----:B------:R-:W3:Y:S01]  /*0020*/  LDCU.64 UR4, c[0x0][0x890] ;  /* 0x00011200ff0477ac */ /* 0x000ee20008000a00 */
[----:B------:R-:W-:Y:S02]  /*0030*/  PRMT R64, RZ, 0x7610, R64 ;  /* 0x00007610ff407816 */ /* 0x000fe40000000040 */
[----:B------:R-:W-:Y:S01]  /*0040*/  ELECT P5, URZ, PT ;  /* 0x0000000000ff782f */ /* 0x000fe200038a0000 */
[----:B------:R-:W4:Y:S01]  /*0050*/  LDCU.64 UR46, c[0x0][0x358] ;  /* 0x00006b00ff2e77ac */ /* 0x000f220008000a00 */
[----:B---3--:R-:W-:-:S04]  /*0060*/  UISETP.NE.U32.AND UP0, UPT, UR4, URZ, UPT ;  /* 0x000000ff0400728c */ /* 0x008fc8000bf05070 */
[----:B------:R-:W-:Y:S01]  /*0070*/  UISETP.NE.AND.EX UP0, UPT, UR5, URZ, UPT, UP0 ;  /* 0x000000ff0500728c */ /* 0x000fe2000bf05300 */
[----:B--2---:R-:W-:-:S05]  /*0080*/  SHF.R.U32.HI R69, RZ, 0x5, R77 ;  /* 0x00000005ff457819 */ /* 0x004fca000001164d */
[----:B------:R-:W2:Y:S02]  /*0090*/  SHFL.IDX PT, R0, R69, RZ, 0x1f ;  /* 0x00001fff45007589 */ /* 0x000ea400000e0000 */
[----:B--2---:R-:W-:Y:S01]  /*00a0*/  R2UR UR8, R0 ;  /* 0x00000000000872ca */ /* 0x004fe200000e0000 */
[----:B-1--4-:R-:W-:-:S14]  /*00b0*/  BRA.U UP0, `(.L_x_0) ;  /* 0x00000001002c7547 */ /* 0x012fdc000b800000 */
[----:B------:R-:W1:Y:S02]  /*00c0*/  LDCU.64 UR6, c[0x0][0x888] ;  /* 0x00011100ff0677ac */ /* 0x000e640008000a00 */
[----:B-1----:R-:W-:-:S04]  /*00d0*/  UISETP.NE.U32.AND UP0, UPT, UR6, URZ, UPT ;  /* 0x000000ff0600728c */ /* 0x002fc8000bf05070 */
[----:B------:R-:W-:-:S09]  /*00e0*/  UISETP.NE.AND.EX UP0, UPT, UR7, URZ, UPT, UP0 ;  /* 0x000000ff0700728c */ /* 0x000fd2000bf05300 */
[----:B------:R-:W-:Y:S05]  /*00f0*/  BRA.U !UP0, `(.L_x_1) ;  /* 0x0000000108107547 */ /* 0x000fea000b800000 */
[----:B------:R-:W1:Y:S02]  /*0100*/  LDC.64 R2, c[0x0][0x888] ;  /* 0x00022200ff027b82 */ /* 0x000e640000000a00 */
[----:B-1----:R1:W5:Y:S01]  /*0110*/  LDG.E R35, desc[UR46][R2.64] ;  /* 0x0000002e02237981 */ /* 0x002362000c1e1900 */
[----:B------:R-:W-:Y:S01]  /*0120*/  HFMA2 R64, -RZ, RZ, 0, 5.9604644775390625e-08 ;  /* 0x00000001ff407431 */ /* 0x000fe200000001ff */
[----:B------:R-:W-:Y:S05]  /*0130*/  BRA `(.L_x_0) ;  /* 0x00000000000c7947 */ /* 0x000fea0003800000 */
.L_x_1:
[----:B------:R-:W1:Y:S01]  /*0140*/  LDCU UR6, c[0x0][0x880] ;  /* 0x00011000ff0677ac */ /* 0x000e620008000800 */
[----:B------:R-:W-:Y:S01]  /*0150*/  HFMA2 R64, -RZ, RZ, 0, 5.9604644775390625e-08 ;  /* 0x00000001ff407431 */ /* 0x000fe200000001ff */
[----:B-1----:R-:W-:-:S07]  /*0160*/  MOV R35, UR6 ;  /* 0x0000000600237c02 */ /* 0x002fce0008000f00 */
.L_x_0:
[----:B------:R-:W2:Y:S02]  /*0170*/  LDCU.64 UR6, c[0x0][0x8b0] ;  /* 0x00011600ff0677ac */ /* 0x000ea40008000a00 */
[----:B--2---:R-:W-:-:S04]  /*0180*/  UISETP.NE.U32.AND UP0, UPT, UR6, URZ, UPT ;  /* 0x000000ff0600728c */ /* 0x004fc8000bf05070 */
[----:B------:R-:W-:-:S09]  /*0190*/  UISETP.NE.AND.EX UP0, UPT, UR7, URZ, UPT, UP0 ;  /* 0x000000ff0700728c */ /* 0x000fd2000bf05300 */
[----:B------:R-:W-:Y:S05]  /*01a0*/  BRA.U UP0, `(.L_x_2) ;  /* 0x0000000100247547 */ /* 0x000fea000b800000 */
[----:B------:R-:W2:Y:S02]  /*01b0*/  LDCU.64 UR6, c[0x0][0x8a8] ;  /* 0x00011500ff0677ac */ /* 0x000ea40008000a00 */
[----:B--2---:R-:W-:-:S04]  /*01c0*/  UISETP.NE.U32.AND UP0, UPT, UR6, URZ, UPT ;  /* 0x000000ff0600728c */ /* 0x004fc8000bf05070 */
[----:B------:R-:W-:-:S09]  /*01d0*/  UISETP.NE.AND.EX UP0, UPT, UR7, URZ, UPT, UP0 ;  /* 0x000000ff0700728c */ /* 0x000fd2000bf05300 */
[----:B------:R-:W-:Y:S05]  /*01e0*/  BRA.U !UP0, `(.L_x_3) ;  /* 0x00000001080c7547 */ /* 0x000fea000b800000 */
[----:B-1----:R-:W1:Y:S02]  /*01f0*/  LDC.64 R2, c[0x0][0x8a8] ;  /* 0x00022a00ff027b82 */ /* 0x002e640000000a00 */
[----:B-1----:R2:W5:Y:S01]  /*0200*/  LDG.E R33, desc[UR46][R2.64] ;  /* 0x0000002e02217981 */ /* 0x002562000c1e1900 */
[----:B------:R-:W-:Y:S05]  /*0210*/  BRA `(.L_x_2) ;  /* 0x0000000000087947 */ /* 0x000fea0003800000 */
.L_x_3:
[----:B------:R-:W2:Y:S02]  /*0220*/  LDCU UR6, c[0x0][0x8a0] ;  /* 0x00011400ff0677ac */ /* 0x000ea40008000800 */
[----:B--2---:R-:W-:Y:S02]  /*0230*/  MOV R33, UR6 ;  /* 0x0000000600217c02 */ /* 0x004fe40008000f00 */
.L_x_2:
[----:B------:R-:W-:Y:S01]  /*0240*/  IMAD.U32 R0, RZ, RZ, UR8 ;  /* 0x00000008ff007e24 */ /* 0x000fe2000f8e00ff */
[----:B------:R-:W-:Y:S04]  /*0250*/  BSSY.RECONVERGENT B0, `(.L_x_4) ;  /* 0x000000c000007945 */ /* 0x000fe80003800200 */
[C---:B------:R-:W-:Y:S02]  /*0260*/  ISETP.NE.OR P1, PT, R0.reuse, 0x1, !P5 ;  /* 0x000000010000780c */ /* 0x040fe40006f25670 */
[----:B------:R-:W-:-:S11]  /*0270*/  ISETP.NE.OR P0, PT, R0, 0x3, !P5 ;  /* 0x000000030000780c */ /* 0x000fd60006f05670 */
[----:B------:R-:W-:Y:S05]  /*0280*/  @P1 BRA `(.L_x_5) ;  /* 0x0000000000201947 */ /* 0x000fea0003800000 */
[----:B------:R-:W3:Y:S02]  /*0290*/  LDCU.64 UR6, c[0x0][0x348] ;  /* 0x00006900ff0677ac */ /* 0x000ee40008000a00 */
[----:B---3--:R-:W-:Y:S02]  /*02a0*/  UIADD3 UR10, UP1, UPT, UR6, 0x80, URZ ;  /* 0x00000080060a7890 */ /* 0x008fe4000ff3e0ff */
[----:B------:R-:W-:Y:S02]  /*02b0*/  UIADD3 UR6, UP0, UPT, UR6, 0x180, URZ ;  /* 0x0000018006067890 */ /* 0x000fe4000ff1e0ff */
[----:B------:R-:W-:Y:S02]  /*02c0*/  UIADD3.X UR11, UPT, UPT, URZ, UR7, URZ, UP1, !UPT ;  /* 0x00000007ff0b7290 */ /* 0x000fe40008ffe4ff */
[----:B------:R-:W-:-:S07]  /*02d0*/  UIADD3.X UR7, UPT, UPT, URZ, UR7, URZ, UP0, !UPT ;  /* 0x00000007ff077290 */ /* 0x000fce00087fe4ff */
[----:B------:R3:W-:Y:S02]  /*02e0*/  UTMACCTL.PF [UR10] ;  /* 0x000000000a0079b9 */ /* 0x0007e40008040000 */
[----:B------:R3:W-:Y:S02]  /*02f0*/  UTMACCTL.PF [UR6] ;  /* 0x00000000060079b9 */ /* 0x0007e40008040000 */
[----:B---3--:R-:W-:Y:S01]  /*0300*/  NOP ;  /* 0x0000000000007918 */ /* 0x008fe20000000000 */
.L_x_5:
[----:B------:R-:W-:Y:S05]  /*0310*/  BSYNC.RECONVERGENT B0 ;  /* 0x0000000000007941 */ /* 0x000fea0003800200 */
.L_x_4:
[----:B------:R-:W-:Y:S04]  /*0320*/  BSSY.RECONVERGENT B0, `(.L_x_6) ;  /* 0x000000a000007945 */ /* 0x000fe80003800200 */
        /* <DEDUP_REMOVED lines=9> */
.L_x_7:
[----:B------:R-:W-:Y:S05]  /*03c0*/  BSYNC.RECONVERGENT B0 ;  /* 0x0000000000007941 */ /* 0x000fea0003800200 */
.L_x_6:
[----:B------:R-:W3:Y:S01]  /*03d0*/  LDCU.64 UR6, c[0x0][0x888] ;  /* 0x00011100ff0677ac */ /* 0x000ee20008000a00 */
[----:B------:R-:W-:Y:S02]  /*03e0*/  UISETP.EQ.U32.AND UP1, UPT, UR4, URZ, UPT ;  /* 0x000000ff0400728c */ /* 0x000fe4000bf22070 */
[----:B------:R-:W-:Y:S02]  /*03f0*/  UPLOP3.LUT UP2, UPT, UPT, UPT, UPT, 0x80, 0x8 ;  /* 0x000000000008789c */ /* 0x000fe40003f4f070 */
[----:B---3--:R-:W-:-:S04]  /*0400*/  UISETP.NE.U32.AND UP0, UPT, UR6, URZ, UPT ;  /* 0x000000ff0600728c */ /* 0x008fc8000bf05070 */
[----:B------:R-:W-:-:S04]  /*0410*/  UISETP.NE.AND.EX UP0, UPT, UR7, URZ, UPT, UP0 ;  /* 0x000000ff0700728c */ /* 0x000fc8000bf05300 */
[----:B------:R-:W-:-:S04]  /*0420*/  UISETP.EQ.OR.EX UP3, UPT, UR5, URZ, !UP0, UP1 ;  /* 0x000000ff0500728c */ /* 0x000fc8000c762710 */
[----:B------:R-:W-:-:S05]  /*0430*/  UP2UR UR50, UPR, URZ, 0x8 ;  /* 0x00000008ff327883 */ /* 0x000fca0008000000 */
[----:B------:R-:W-:Y:S07]  /*0440*/  BRA.U !UP3, `(.L_x_8) ;  /* 0x000000010b207547 */ /* 0x000fee000b800000 */
[----:B------:R-:W-:Y:S01]  /*0450*/  UISETP.NE.U32.AND UP2, UPT, UR4, URZ, UPT ;  /* 0x000000ff0400728c */ /* 0x000fe2000bf45070 */
[----:B-----5:R-:W-:Y:S01]  /*0460*/  FSETP.NEU.AND P0, PT, R35, RZ, PT ;  /* 0x000000ff2300720b */ /* 0x020fe20003f0d000 */
[----:B------:R-:W-:Y:S02]  /*0470*/  USEL UR4, URZ, 0xffffffff, UP0 ;  /* 0xffffffffff047887 */ /* 0x000fe40008000000 */
[----:B------:R-:W-:-:S10]  /*0480*/  UISETP.NE.AND.EX UP2, UPT, UR5, URZ, UPT, UP2 ;  /* 0x000000ff0500728c */ /* 0x000fd4000bf45320 */
[----:B------:R-:W-:Y:S01]  /*0490*/  VOTEU.ANY UP1, P0 ;  /* 0x0000000000ff7886 */ /* 0x000fe20000020100 */
[----:B------:R-:W-:-:S04]  /*04a0*/  @!UP2 USEL UR4, URZ, 0xffffffff, UP1 ;  /* 0xffffffffff04a887 */ /* 0x000fc80008800000 */
[----:B------:R-:W-:-:S04]  /*04b0*/  ULOP3.LUT UR4, UR4, 0x1, URZ, 0xc0, !UPT ;  /* 0x0000000104047892 */ /* 0x000fc8000f8ec0ff */
[----:B------:R-:W-:-:S11]  /*04c0*/  UISETP.NE.U32.AND UP2, UPT, UR4, 0x1, UPT ;  /* 0x000000010400788c */ /* 0x000fd6000bf45070 */
.L_x_8:
[----:B-12---:R-:W1:Y:S01]  /*04d0*/  SHFL.IDX PT, R2, R69, RZ, 0x1f ;  /* 0x00001fff45027589 */ /* 0x006e6200000e0000 */
[----:B------:R-:W-:-:S04]  /*04e0*/  UISETP.NE.AND UP1, UPT, UR8, 0x2, UPT ;  /* 0x000000020800788c */ /* 0x000fc8000bf25270 */
[----:B------:R-:W-:Y:S01]  /*04f0*/  USEL UR6, URZ, 0x1, UP1 ;  /* 0x00000001ff067887 */ /* 0x000fe20008800000 */
[----:B-1----:R-:W-:-:S13]  /*0500*/  ISETP.NE.AND P0, PT, R2, RZ, PT ;  /* 0x000000ff0200720c */ /* 0x002fda0003f05270 */
[----:B------:R-:W-:Y:S05]  /*0510*/  @P0 BRA `(.L_x_9) ;  /* 0x0000000000500947 */ /* 0x000fea0003800000 */
[----:B------:R-:W1:Y:S01]  /*0520*/  S2UR UR5, SR_CgaCtaId ;  /* 0x00000000000579c3 */ /* 0x000e620000008800 */
[----:B------:R-:W-:Y:S01]  /*0530*/  UMOV UR7, 0x400 ;  /* 0x0000040000077882 */ /* 0x000fe20000000000 */
[----:B------:R-:W-:Y:S01]  /*0540*/  UMOV UR4, 0x1 ;  /* 0x0000000100047882 */ /* 0x000fe20000000000 */
[----:B------:R-:W-:Y:S01]  /*0550*/  ELECT P0, URZ, PT ;  /* 0x0000000000ff782f */ /* 0x000fe20003800000 */
[----:B------:R-:W-:-:S04]  /*0560*/  UIADD3 UR10, UPT, UPT, -UR4, 0x100000, URZ ;  /* 0x00100000040a7890 */ /* 0x000fc8000fffe1ff */
[----:B------:R-:W-:Y:S02]  /*0570*/  USHF.L.U32 UR11, UR10, 0xb, URZ ;  /* 0x0000000b0a0b7899 */ /* 0x000fe400080006ff */
[----:B------:R-:W-:Y:S02]  /*0580*/  USHF.L.U32 UR10, UR10, 0x1, URZ ;  /* 0x000000010a0a7899 */ /* 0x000fe400080006ff */
[----:B-1----:R-:W-:Y:S01]  /*0590*/  ULEA UR5, UR5, UR7, 0x18 ;  /* 0x0000000705057291 */ /* 0x002fe2000f8ec0ff */
[----:B------:R-:W1:Y:S11]  /*05a0*/  FENCE.VIEW.ASYNC.S ;  /* 0x00000000000073c6 */ /* 0x000e760000000000 */
[----:B-1----:R1:W2:Y:S01]  /*05b0*/  SYNCS.EXCH.64 URZ, [UR5], UR10 ;  /* 0x0000000a05ff75b2 */ /* 0x0022a20008000100 */
[----:B------:R1:W3:Y:S01]  /*05c0*/  SYNCS.EXCH.64 URZ, [UR5+0x28], UR10 ;  /* 0x0000280a05ff75b2 */ /* 0x0002e20008000100 */
[----:B------:R1:W4:Y:S01]  /*05d0*/  SYNCS.EXCH.64 URZ, [UR5+0x8], UR10 ;  /* 0x0000080a05ff75b2 */ /* 0x0003220008000100 */
[----:B------:R1:W1:Y:S01]  /*05e0*/  SYNCS.EXCH.64 URZ, [UR5+0x30], UR10 ;  /* 0x0000300a05ff75b2 */ /* 0x0002620008000100 */
[----:B------:R1:W1:Y:S01]  /*05f0*/  SYNCS.EXCH.64 URZ, [UR5+0x10], UR10 ;  /* 0x0000100a05ff75b2 */ /* 0x0002620008000100 */
[----:B------:R1:W1:Y:S01]  /*0600*/  SYNCS.EXCH.64 URZ, [UR5+0x38], UR10 ;  /* 0x0000380a05ff75b2 */ /* 0x0002620008000100 */
[----:B------:R1:W1:Y:S01]  /*0610*/  SYNCS.EXCH.64 URZ, [UR5+0x18], UR10 ;  /* 0x0000180a05ff75b2 */ /* 0x0002620008000100 */
[----:B------:R1:W1:Y:S01]  /*0620*/  SYNCS.EXCH.64 URZ, [UR5+0x40], UR10 ;  /* 0x0000400a05ff75b2 */ /* 0x0002620008000100 */
[----:B------:R1:W1:Y:S01]  /*0630*/  SYNCS.EXCH.64 URZ, [UR5+0x20], UR10 ;  /* 0x0000200a05ff75b2 */ /* 0x0002620008000100 */
[----:B------:R1:W1:Y:S01]  /*0640*/  SYNCS.EXCH.64 URZ, [UR5+0x48], UR10 ;  /* 0x0000480a05ff75b2 */ /* 0x0002620008000100 */
[----:B------:R-:W-:Y:S01]  /*0650*/  NOP ;  /* 0x0000000000007918 */ /* 0x000fe20000000000 */
.L_x_9:
[----:B------:R-:W2:Y:S01]  /*0660*/  SHFL.IDX PT, R2, R69, RZ, 0x1f ;  /* 0x00001fff45027589 */ /* 0x000ea200000e0000 */
[----:B------:R-:W-:Y:S01]  /*0670*/  NOP ;  /* 0x0000000000007918 */ /* 0x000fe20000000000 */
[----:B--2---:R-:W-:-:S13]  /*0680*/  ISETP.NE.AND P0, PT, R2, 0x1, PT ;  /* 0x000000010200780c */ /* 0x004fda0003f05270 */
[----:B------:R-:W-:Y:S05]  /*0690*/  @P0 BRA `(.L_x_10) ;  /* 0x0000000000580947 */ /* 0x000fea0003800000 */
[----:B------:R-:W2:Y:S01]  /*06a0*/  S2UR UR7, SR_CgaCtaId ;  /* 0x00000000000779c3 */ /* 0x000ea20000008800 */
[----:B------:R-:W-:Y:S01]  /*06b0*/  UMOV UR9, 0x400 ;  /* 0x0000040000097882 */ /* 0x000fe20000000000 */
[----:B-1----:R-:W-:Y:S01]  /*06c0*/  UMOV UR5, 0x20 ;  /* 0x0000002000057882 */ /* 0x002fe20000000000 */
[----:B------:R-:W-:Y:S01]  /*06d0*/  UMOV UR4, 0x80 ;  /* 0x0000008000047882 */ /* 0x000fe20000000000 */
[----:B------:R-:W-:-:S04]  /*06e0*/  UIADD3 UR10, UPT, UPT, -UR5, 0x100000, URZ ;  /* 0x00100000050a7890 */ /* 0x000fc8000fffe1ff */
[----:B------:R-:W-:Y:S02]  /*06f0*/  USHF.L.U32 UR11, UR10, 0xb, URZ ;  /* 0x0000000b0a0b7899 */ /* 0x000fe400080006ff */
[----:B------:R-:W-:Y:S02]  /*0700*/  USHF.L.U32 UR10, UR10, 0x1, URZ ;  /* 0x000000010a0a7899 */ /* 0x000fe400080006ff */
[----:B------:R-:W-:-:S04]  /*0710*/  UIADD3 UR4, UPT, UPT, -UR4, 0x100000, URZ ;  /* 0x0010000004047890 */ /* 0x000fc8000fffe1ff */
[----:B------:R-:W-:Y:S02]  /*0720*/  USHF.L.U32 UR5, UR4, 0xb, URZ ;  /* 0x0000000b04057899 */ /* 0x000fe400080006ff */
[----:B------:R-:W-:Y:S01]  /*0730*/  USHF.L.U32 UR4, UR4, 0x1, URZ ;  /* 0x0000000104047899 */ /* 0x000fe200080006ff */
[----:B------:R-:W-:Y:S01]  /*0740*/  ELECT P0, URZ, PT ;  /* 0x0000000000ff782f */ /* 0x000fe20003800000 */
[----:B--2---:R-:W-:Y:S01]  /*0750*/  ULEA UR7, UR7, UR9, 0x18 ;  /* 0x0000000907077291 */ /* 0x004fe2000f8ec0ff */
[----:B------:R-:W1:Y:S11]  /*0760*/  FENCE.VIEW.ASYNC.S ;  /* 0x00000000000073c6 */ /* 0x000e760000000000 */
[----:B-1----:R2:W1:Y:S01]  /*0770*/  SYNCS.EXCH.64 URZ, [UR7+0x50], UR10 ;  /* 0x0000500a07ff75b2 */ /* 0x0024620008000100 */
[----:B------:R2:W1:Y:S01]  /*0780*/  SYNCS.EXCH.64 URZ, [UR7+0x70], UR4 ;  /* 0x0000700407ff75b2 */ /* 0x0004620008000100 */
[----:B------:R2:W1:Y:S01]  /*0790*/  SYNCS.EXCH.64 URZ, [UR7+0x58], UR10 ;  /* 0x0000580a07ff75b2 */ /* 0x0004620008000100 */
[----:B------:R2:W1:Y:S01]  /*07a0*/  SYNCS.EXCH.64 URZ, [UR7+0x78], UR4 ;  /* 0x0000780407ff75b2 */ /* 0x0004620008000100 */
[----:B------:R2:W1:Y:S01]  /*07b0*/  SYNCS.EXCH.64 URZ, [UR7+0x60], UR10 ;  /* 0x0000600a07ff75b2 */ /* 0x0004620008000100 */
[----:B------:R2:W1:Y:S01]  /*07c0*/  SYNCS.EXCH.64 URZ, [UR7+0x80], UR4 ;  /* 0x0000800407ff75b2 */ /* 0x0004620008000100 */
[----:B------:R2:W1:Y:S01]  /*07d0*/  SYNCS.EXCH.64 URZ, [UR7+0x68], UR10 ;  /* 0x0000680a07ff75b2 */ /* 0x0004620008000100 */
[----:B------:R2:W1:Y:S02]  /*07e0*/  SYNCS.EXCH.64 URZ, [UR7+0x88], UR4 ;  /* 0x0000880407ff75b2 */ /* 0x0004640008000100 */
[----:B--2---:R-:W-:Y:S01]  /*07f0*/  NOP ;  /* 0x0000000000007918 */ /* 0x004fe20000000000 */
.L_x_10:
[----:B------:R-:W2:Y:S01]  /*0800*/  SHFL.IDX PT, R2, R69, RZ, 0x1f ;  /* 0x00001fff45027589 */ /* 0x000ea200000e0000 */
[----:B------:R-:W-:Y:S01]  /*0810*/  NOP ;  /* 0x0000000000007918 */ /* 0x000fe20000000000 */
[----:B--2---:R-:W-:-:S13]  /*0820*/  ISETP.NE.AND P0, PT, R2, 0x3, PT ;  /* 0x000000030200780c */ /* 0x004fda0003f05270 */
[----:B------:R-:W-:Y:S05]  /*0830*/  @P0 BRA `(.L_x_11) ;  /* 0x0000000000300947 */ /* 0x000fea0003800000 */
[----:B-1----:R-:W1:Y:S01]  /*0840*/  S2UR UR5, SR_CgaCtaId ;  /* 0x00000000000579c3 */ /* 0x002e620000008800 */
        /* <DEDUP_REMOVED lines=8> */
[----:B-1----:R2:W1:Y:S01]  /*08d0*/  SYNCS.EXCH.64 URZ, [UR5+0x90], UR10 ;  /* 0x0000900a05ff75b2 */ /* 0x0024620008000100 */
[----:B------:R2:W1:Y:S02]  /*08e0*/  SYNCS.EXCH.64 URZ, [UR5+0x98], UR10 ;  /* 0x0000980a05ff75b2 */ /* 0x0004640008000100 */
[----:B--2---:R-:W-:Y:S01]  /*08f0*/  NOP ;  /* 0x0000000000007918 */ /* 0x004fe20000000000 */
.L_x_11:
[----:B------:R-:W2:Y:S01]  /*0900*/  SHFL.IDX PT, R2, R69, RZ, 0x1f ;  /* 0x00001fff45027589 */ /* 0x000ea200000e0000 */
[----:B------:R-:W-:Y:S01]  /*0910*/  NOP ;  /* 0x0000000000007918 */ /* 0x000fe20000000000 */
[----:B--2---:R-:W-:-:S13]  /*0920*/  ISETP.NE.AND P0, PT, R2, 0x4, PT ;  /* 0x000000040200780c */ /* 0x004fda0003f05270 */
[----:B------:R-:W-:Y:S05]  /*0930*/  @P0 BRA `(.L_x_12) ;  /* 0x00000000004c0947 */ /* 0x000fea0003800000 */
[----:B-1----:R-:W1:Y:S01]  /*0940*/  S2UR UR5, SR_CgaCtaId ;  /* 0x00000000000579c3 */ /* 0x002e620000008800 */
[----:B------:R-:W-:Y:S01]  /*0950*/  UMOV UR9, 0x100 ;  /* 0x0000010000097882 */ /* 0x000fe20000000000 */
[----:B------:R-:W-:Y:S01]  /*0960*/  UMOV UR7, 0x400 ;  /* 0x0000040000077882 */ /* 0x000fe20000000000 */
[----:B------:R-:W-:Y:S01]  /*0970*/  USEL UR9, UR9, 0xe0, UP2 ;  /* 0x000000e009097887 */ /* 0x000fe20009000000 */
[----:B------:R-:W-:Y:S01]  /*0980*/  UMOV UR4, 0x1 ;  /* 0x0000000100047882 */ /* 0x000fe20000000000 */
[----:B------:R-:W-:Y:S01]  /*0990*/  ELECT P0, URZ, PT ;  /* 0x0000000000ff782f */ /* 0x000fe20003800000 */
[----:B------:R-:W-:-:S04]  /*09a0*/  UIADD3 UR10, UPT, UPT, -UR4, 0x100000, URZ ;  /* 0x00100000040a7890 */ /* 0x000fc8000fffe1ff */
[----:B------:R-:W-:Y:S02]  /*09b0*/  USHF.L.U32 UR11, UR10, 0xb, URZ ;  /* 0x0000000b0a0b7899 */ /* 0x000fe400080006ff */
[----:B------:R-:W-:Y:S02]  /*09c0*/  USHF.L.U32 UR10, UR10, 0x1, URZ ;  /* 0x000000010a0a7899 */ /* 0x000fe400080006ff */
[----:B------:R-:W-:-:S04]  /*09d0*/  UIADD3 UR12, UPT, UPT, -UR9, 0x100000, URZ ;  /* 0x00100000090c7890 */ /* 0x000fc8000fffe1ff */
[----:B------:R-:W-:Y:S02]  /*09e0*/  USHF.L.U32 UR13, UR12, 0xb, URZ ;  /* 0x0000000b0c0d7899 */ /* 0x000fe400080006ff */
[----:B------:R-:W-:Y:S02]  /*09f0*/  USHF.L.U32 UR12, UR12, 0x1, URZ ;  /* 0x000000010c0c7899 */ /* 0x000fe400080006ff */
[----:B-1----:R-:W-:Y:S01]  /*0a00*/  ULEA UR5, UR5, UR7, 0x18 ;  /* 0x0000000705057291 */ /* 0x002fe2000f8ec0ff */
[----:B------:R-:W1:Y:S11]  /*0a10*/  FENCE.VIEW.ASYNC.S ;  /* 0x00000000000073c6 */ /* 0x000e760000000000 */
[----:B-1----:R2:W1:Y:S01]  /*0a20*/  SYNCS.EXCH.64 URZ, [UR5+0xa0], UR10 ;  /* 0x0000a00a05ff75b2 */ /* 0x0024620008000100 */
[----:B------:R2:W1:Y:S01]  /*0a30*/  SYNCS.EXCH.64 URZ, [UR5+0xb0], UR12 ;  /* 0x0000b00c05ff75b2 */ /* 0x0004620008000100 */
[----:B------:R2:W1:Y:S01]  /*0a40*/  SYNCS.EXCH.64 URZ, [UR5+0xa8], UR10 ;  /* 0x0000a80a05ff75b2 */ /* 0x0004620008000100 */
[----:B------:R2:W1:Y:S02]  /*0a50*/  SYNCS.EXCH.64 URZ, [UR5+0xb8], UR12 ;  /* 0x0000b80c05ff75b2 */ /* 0x0004640008000100 */
[----:B--2---:R-:W-:Y:S01]  /*0a60*/  NOP ;  /* 0x0000000000007918 */ /* 0x004fe20000000000 */
.L_x_12:
        /* <DEDUP_REMOVED lines=26> */
.L_x_13:
        /* <DEDUP_REMOVED lines=18> */
.L_x_14:
[----:B-1----:R-:W1:Y:S01]  /*0d30*/  S2UR UR5, SR_CTAID.X ;  /* 0x00000000000579c3 */ /* 0x002e620000002500 */
[----:B------:R-:W-:-:S05]  /*0d40*/  CS2R.32 R63, SR_CgaSize ;  /* 0x00000000003f7805 */ /* 0x000fca0000008a00 */
[----:B------:R-:W-:-:S05]  /*0d50*/  IMAD R63, R63, -0xa0, RZ ;  /* 0xffffff603f3f7824 */ /* 0x000fca00078e02ff */
[----:B------:R-:W-:-:S14]  /*0d60*/  R2UR UR9, R63 ;  /* 0x000000003f0972ca */ /* 0x000fdc00000e0000 */
[----:B------:R-:W2:Y:S01]  /*0d70*/  LDCU UR9, c[0x0][UR9+0x2b0] ;  /* 0x00005600090977ac */ /* 0x000ea20008000800 */
[----:B------:R-:W-:Y:S01]  /*0d80*/  NOP ;  /* 0x0000000000007918 */ /* 0x000fe20000000000 */
[----:B------:R-:W-:-:S05]  /*0d90*/  CS2R.32 R63, SR_CgaSize ;  /* 0x00000000003f7805 */ /* 0x000fca0000008a00 */
[----:B------:R-:W-:-:S05]  /*0da0*/  IMAD R63, R63, -0xa0, RZ ;  /* 0xffffff603f3f7824 */ /* 0x000fca00078e02ff */
[----:B------:R-:W-:-:S14]  /*0db0*/  R2UR UR7, R63 ;  /* 0x000000003f0772ca */ /* 0x000fdc00000e0000 */
[----:B------:R-:W3:Y:S01]  /*0dc0*/  LDCU UR7, c[0x0][UR7+0x2b4] ;  /* 0x00005680070777ac */ /* 0x000ee20008000800 */
[----:B------:R-:W4:Y:S08]  /*0dd0*/  S2UR UR4, SR_CTAID.Y ;  /* 0x00000000000479c3 */ /* 0x000f300000002600 */
[----:B------:R-:W3:Y:S01]  /*0de0*/  LDC R10, c[0x0][0xb24] ;  /* 0x0002c900ff0a7b82 */ /* 0x000ee20000000800 */
[----:B-1----:R-:W-:-:S02]  /*0df0*/  I2FP.F32.U32 R63, UR5 ;  /* 0x00000005003f7c45 */ /* 0x002fc40008201000 */
[----:B------:R-:W-:-:S05]  /*0e00*/  CS2R.32 R3, SR_CgaSize ;  /* 0x0000000000037805 */ /* 0x000fca0000008a00 */
[----:B------:R-:W-:-:S06]  /*0e10*/  IMAD R3, R3, -0xa0, RZ ;  /* 0xffffff6003037824 */ /* 0x000fcc00078e02ff */
[----:B------:R-:W1:Y:S01]  /*0e20*/  LDC R3, c[0x0][R3+0x2a0] ;  /* 0x0000a80003037b82 */ /* 0x000e620000000800 */
[----:B------:R-:W-:Y:S01]  /*0e30*/  MOV R15, UR5 ;  /* 0x00000005000f7c02 */ /* 0x000fe20008000f00 */
[----:B--2---:R-:W-:Y:S01]  /*0e40*/  FMUL R63, R63, UR9 ;  /* 0x000000093f3f7c20 */ /* 0x004fe20008400000 */
[----:B----4-:R-:W-:Y:S02]  /*0e50*/  I2FP.F32.U32 R62, UR4 ;  /* 0x00000004003e7c45 */ /* 0x010fe40008201000 */
[----:B------:R-:W-:-:S05]  /*0e60*/  CS2R.32 R2, SR_CgaSize ;  /* 0x0000000000027805 */ /* 0x000fca0000008a00 */
[----:B------:R-:W-:-:S06]  /*0e70*/  IMAD R2, R2, -0xa0, RZ ;  /* 0xffffff6002027824 */ /* 0x000fcc00078e02ff */
[----:B------:R-:W2:Y:S01]  /*0e80*/  LDC R2, c[0x0][R2+0x2a4] ;  /* 0x0000a90002027b82 */ /* 0x000ea20000000800 */
[----:B------:R-:W-:Y:S01]  /*0e90*/  MOV R14, UR4 ;  /* 0x00000004000e7c02 */ /* 0x000fe20008000f00 */
[----:B------:R-:W4:Y:S01]  /*0ea0*/  F2I.U32.TRUNC.NTZ R63, R63 ;  /* 0x0000003f003f7305 */ /* 0x000f22000020f000 */
[----:B---3--:R-:W-:-:S05]  /*0eb0*/  FMUL R62, R62, UR7 ;  /* 0x000000073e3e7c20 */ /* 0x008fca0008400000 */
[----:B------:R-:W-:Y:S01]  /*0ec0*/  BAR.SYNC.DEFER_BLOCKING 0x0 ;  /* 0x0000000000007b1d */ /* 0x000fe20000010000 */
[----:B------:R-:W-:-:S05]  /*0ed0*/  ISETP.GE.AND P0, PT, R10, 0x1, PT ;  /* 0x000000010a00780c */ /* 0x000fca0003f06270 */
[----:B------:R-:W3:Y:S02]  /*0ee0*/  F2I.U32.TRUNC.NTZ R62, R62 ;  /* 0x0000003e003e7305 */ /* 0x000ee4000020f000 */
[----:B------:R-:W2:Y:S01]  /*0ef0*/  S2UR UR36, SR_CTAID.Z ;  /* 0x00000000002479c3 */ /* 0x000ea20000002700 */
[----:B----4-:R-:W-:-:S05]  /*0f00*/  IADD3 R63, PT, PT, -R63, RZ, RZ ;  /* 0x000000ff3f3f7210 */ /* 0x010fca0007ffe1ff */
[----:B-1----:R-:W-:Y:S01]  /*0f10*/  IMAD R63, R3, R63, UR5 ;  /* 0x00000005033f7e24 */ /* 0x002fe2000f8e023f */
[----:B---3--:R-:W-:-:S05]  /*0f20*/  IADD3 R62, PT, PT, -R62, RZ, RZ ;  /* 0x000000ff3e3e7210 */ /* 0x008fca0007ffe1ff */
[----:B--2---:R-:W-:Y:S01]  /*0f30*/  IMAD R62, R2, R62, UR4 ;  /* 0x00000004023e7e24 */ /* 0x004fe2000f8e023e */
[----:B------:R-:W-:Y:S06]  /*0f40*/  @!P0 BRA `(.L_x_15) ;  /* 0x0000000000b88947 */ /* 0x000fec0003800000 */
[----:B------:R-:W1:Y:S01]  /*0f50*/  LDC.64 R4, c[0x0][0xb18] ;  /* 0x0002c600ff047b82 */ /* 0x000e620000000a00 */
[----:B------:R-:W-:-:S07]  /*0f60*/  ISETP.NE.AND P0, PT, R10, 0x1, PT ;  /* 0x000000010a00780c */ /* 0x000fce0003f05270 */
[----:B------:R-:W2:Y:S08]  /*0f70*/  LDC R9, c[0x0][0xb0c] ;  /* 0x0002c300ff097b82 */ /* 0x000eb00000000800 */
[----:B------:R-:W3:Y:S08]  /*0f80*/  LDC R12, c[0x0][0x370] ;  /* 0x0000dc00ff0c7b82 */ /* 0x000ef00000000800 */
[----:B------:R-:W4:Y:S01]  /*0f90*/  LDC R11, c[0x0][0x374] ;  /* 0x0000dd00ff0b7b82 */ /* 0x000f220000000800 */
[----:B-1----:R-:W-:-:S07]  /*0fa0*/  ISETP.NE.AND P1, PT, R4, 0x1, PT ;  /* 0x000000010400780c */ /* 0x002fce0003f25270 */
[----:B------:R-:W3:Y:S01]  /*0fb0*/  LDC.64 R6, c[0x0][0xb10] ;  /* 0x0002c400ff067b82 */ /* 0x000ee20000000a00 */
[----:B--2---:R-:W-:-:S07]  /*0fc0*/  ISETP.NE.AND P2, PT, R9, 0x1, PT ;  /* 0x000000010900780c */ /* 0x004fce0003f45270 */
[----:B------:R-:W1:Y:S08]  /*0fd0*/  LDC R8, c[0x0][0xb20] ;  /* 0x0002c800ff087b82 */ /* 0x000e700000000800 */
[----:B------:R-:W2:Y:S01]  /*0fe0*/  LDC.64 R2, c[0x0][0xb28] ;  /* 0x0002ca00ff027b82 */ /* 0x000ea20000000a00 */
[----:B----4-:R-:W-:-:S04]  /*0ff0*/  IMAD.HI.U32 R13, R11, R5, RZ ;  /* 0x000000050b0d7227 */ /* 0x010fc800078e00ff */
[----:B------:R-:W-:-:S04]  /*1000*/  IMAD.HI.U32 R5, R14, R5, RZ ;  /* 0x000000050e057227 */ /* 0x000fc800078e00ff */
[----:B---3--:R-:W-:-:S05]  /*1010*/  IMAD.HI.U32 R16, R12, R6, RZ ;  /* 0x000000060c107227 */ /* 0x008fca00078e00ff */
[-C--:B------:R-:W-:Y:S01]  /*1020*/  @P2 SHF.R.U32.HI R12, RZ, R7.reuse, R16 ;  /* 0x00000007ff0c2219 */ /* 0x080fe20000011610 */
[----:B------:R-:W-:Y:S01]  /*1030*/  IMAD.HI.U32 R16, R15, R6, RZ ;  /* 0x000000060f107227 */ /* 0x000fe200078e00ff */
[-C--:B-1----:R-:W-:Y:S02]  /*1040*/  @P1 SHF.R.U32.HI R11, RZ, R8.reuse, R13 ;  /* 0x00000008ff0b1219 */ /* 0x082fe4000001160d */
[----:B------:R-:W-:Y:S02]  /*1050*/  SHF.R.U32.HI R5, RZ, R8, R5 ;  /* 0x00000008ff057219 */ /* 0x000fe40000011605 */
[----:B------:R-:W-:Y:S02]  /*1060*/  SHF.R.U32.HI R16, RZ, R7, R16 ;  /* 0x00000007ff107219 */ /* 0x000fe40000011610 */
[----:B------:R-:W-:Y:S01]  /*1070*/  SEL R5, R14, R5, !P1 ;  /* 0x000000050e057207 */ /* 0x000fe20004800000 */
[----:B--2---:R-:W-:Y:S01]  /*1080*/  IMAD.HI.U32 R13, R11, R2, RZ ;  /* 0x000000020b0d7227 */ /* 0x004fe200078e00ff */
[----:B------:R-:W-:-:S03]  /*1090*/  SEL R16, R15, R16, !P2 ;  /* 0x000000100f107207 */ /* 0x000fc60005000000 */
[----:B------:R-:W-:Y:S01]  /*10a0*/  IMAD.HI.U32 R6, R12, R2, RZ ;  /* 0x000000020c067227 */ /* 0x000fe200078e00ff */
[----:B------:R-:W-:-:S04]  /*10b0*/  @P0 SHF.R.U32.HI R11, RZ, R3, R13 ;  /* 0x00000003ff0b0219 */ /* 0x000fc8000001160d */
[----:B------:R-:W-:Y:S01]  /*10c0*/  @P0 SHF.R.U32.HI R12, RZ, R3, R6 ;  /* 0x00000003ff0c0219 */ /* 0x000fe20000011606 */
[----:B------:R-:W-:-:S04]  /*10d0*/  IMAD R11, R11, R10, RZ ;  /* 0x0000000a0b0b7224 */ /* 0x000fc800078e02ff */
[----:B------:R-:W-:Y:S01]  /*10e0*/  IMAD R6, R12, R10, RZ ;  /* 0x0000000a0c067224 */ /* 0x000fe200078e02ff */
[----:B------:R-:W-:-:S04]  /*10f0*/  ISETP.GE.AND P1, PT, R5, R11, PT ;  /* 0x0000000b0500720c */ /* 0x000fc80003f26270 */
[----:B------:R-:W-:Y:S01]  /*1100*/  ISETP.GE.OR P1, PT, R16, R6, P1 ;  /* 0x000000061000720c */ /* 0x000fe20000f26670 */
[----:B------:R-:W-:-:S05]  /*1110*/  IMAD.HI.U32 R6, R5, R2, RZ ;  /* 0x0000000205067227 */ /* 0x000fca00078e00ff */
[----:B------:R-:W-:-:S04]  /*1120*/  SHF.R.U32.HI R6, RZ, R3, R6 ;  /* 0x00000003ff067219 */ /* 0x000fc80000011606 */
[----:B------:R-:W-:-:S03]  /*1130*/  SEL R6, R5, R6, !P0 ;  /* 0x0000000605067207 */ /* 0x000fc60004000000 */
[----:B------:R-:W-:Y:S01]  /*1140*/  @!P1 IMAD.HI.U32 R7, R16, R2, RZ ;  /* 0x0000000210079227 */ /* 0x000fe200078e00ff */
[----:B------:R-:W-:-:S04]  /*1150*/  IADD3 R2, PT, PT, -R6, RZ, RZ ;  /* 0x000000ff06027210 */ /* 0x000fc80007ffe1ff */
[----:B------:R-:W-:Y:S01]  /*1160*/  @!P1 SHF.R.U32.HI R3, RZ, R3, R7 ;  /* 0x00000003ff039219 */ /* 0x000fe20000011607 */
[----:B------:R-:W-:Y:S01]  /*1170*/  IMAD R2, R10, R2, R5 ;  /* 0x000000020a027224 */ /* 0x000fe200078e0205 */
[----:B------:R-:W-:Y:S02]  /*1180*/  IADD3 R7, PT, PT, -R5, RZ, RZ ;  /* 0x000000ff05077210 */ /* 0x000fe40007ffe1ff */
[----:B------:R-:W-:-:S03]  /*1190*/  @!P1 SEL R3, R16, R3, !P0 ;  /* 0x0000000310039207 */ /* 0x000fc60004000000 */
[----:B------:R-:W-:Y:S02]  /*11a0*/  IMAD R7, R4, R7, R14 ;  /* 0x0000000704077224 */ /* 0x000fe400078e020e */
[--C-:B------:R-:W-:Y:S02]  /*11b0*/  @!P1 IMAD.IADD R6, R6, 0x1, -R3.reuse ;  /* 0x0000000106069824 */ /* 0x100fe400078e0a03 */
[----:B------:R-:W-:Y:S01]  /*11c0*/  @!P1 IMAD R3, R2, R12, R3 ;  /* 0x0000000c02039224 */ /* 0x000fe200078e0203 */
[----:B------:R-:W-:Y:S01]  /*11d0*/  IADD3 R2, PT, PT, -R16, RZ, RZ ;  /* 0x000000ff10027210 */ /* 0x000fe20007ffe1ff */
[----:B------:R-:W-:Y:S02]  /*11e0*/  @!P1 IMAD R5, R6, R10, R16 ;  /* 0x0000000a06059224 */ /* 0x000fe400078e0210 */
[----:B------:R-:W-:Y:S02]  /*11f0*/  @!P1 IMAD.MOV.U32 R16, RZ, RZ, R3 ;  /* 0x000000ffff109224 */ /* 0x000fe400078e0003 */
[----:B------:R-:W-:-:S02]  /*1200*/  IMAD R2, R9, R2, R15 ;  /* 0x0000000209027224 */ /* 0x000fc400078e020f */
[----:B------:R-:W-:Y:S02]  /*1210*/  IMAD R14, R5, R4, R7 ;  /* 0x00000004050e7224 */ /* 0x000fe400078e0207 */
[----:B------:R-:W-:Y:S02]  /*1220*/  IMAD R15, R16, R9, R2 ;  /* 0x00000009100f7224 */ /* 0x000fe400078e0202 */
.L_x_15:
[----:B------:R-:W1:Y:S01]  /*1230*/  LDCU UR4, c[0x0][0xb30] ;  /* 0x00016600ff0477ac */ /* 0x000e620008000800 */
[----:B------:R-:W2:Y:S08]  /*1240*/  S2UR UR37, SR_CgaCtaId ;  /* 0x00000000002579c3 */ /* 0x000eb00000008800 */
[----:B------:R-:W3:Y:S01]  /*1250*/  LDC R26, c[0x0][0xb24] ;  /* 0x0002c900ff1a7b82 */ /* 0x000ee20000000800 */
[----:B-1----:R-:W-:-:S09]  /*1260*/  UISETP.NE.AND UP1, UPT, UR4, 0x1, UPT ;  /* 0x000000010400788c */ /* 0x002fd2000bf25270 */
[----:B--2---:R-:W-:Y:S05]  /*1270*/  BRA.U UP1, `(.L_x_16) ;  /* 0x0000000101407547 */ /* 0x004fea000b800000 */
[----:B------:R-:W1:Y:S08]  /*1280*/  LDC.64 R4, c[0x0][0xb10] ;  /* 0x0002c400ff047b82 */ /* 0x000e700000000a00 */
[----:B------:R-:W2:Y:S08]  /*1290*/  LDC.64 R2, c[0x0][0xb18] ;  /* 0x0002c600ff027b82 */ /* 0x000eb00000000a00 */
[----:B------:R-:W4:Y:S08]  /*12a0*/  LDC R6, c[0x0][0xb20] ;  /* 0x0002c800ff067b82 */ /* 0x000f300000000800 */
[----:B------:R-:W3:Y:S01]  /*12b0*/  LDC R7, c[0x0][0xb0c] ;  /* 0x0002c300ff077b82 */ /* 0x000ee20000000800 */
[----:B-1----:R-:W-:-:S05]  /*12c0*/  IMAD.HI.U32 R4, R15, R4, RZ ;  /* 0x000000040f047227 */ /* 0x002fca00078e00ff */
[----:B------:R-:W-:Y:S01]  /*12d0*/  SHF.R.U32.HI R4, RZ, R5, R4 ;  /* 0x00000005ff047219 */ /* 0x000fe20000011604 */
[----:B--2---:R-:W-:Y:S01]  /*12e0*/  IMAD.HI.U32 R3, R14, R3, RZ ;  /* 0x000000030e037227 */ /* 0x004fe200078e00ff */
[----:B------:R-:W-:-:S04]  /*12f0*/  ISETP.NE.AND P0, PT, R2, 0x1, PT ;  /* 0x000000010200780c */ /* 0x000fc80003f05270 */
[----:B----4-:R-:W-:-:S04]  /*1300*/  SHF.R.U32.HI R3, RZ, R6, R3 ;  /* 0x00000006ff037219 */ /* 0x010fc80000011603 */
[----:B------:R-:W-:Y:S02]  /*1310*/  SEL R3, R14, R3, !P0 ;  /* 0x000000030e037207 */ /* 0x000fe40004000000 */
[----:B---3--:R-:W-:-:S04]  /*1320*/  ISETP.NE.AND P1, PT, R7, 0x1, PT ;  /* 0x000000010700780c */ /* 0x008fc80003f25270 */
[----:B------:R-:W-:-:S05]  /*1330*/  SEL R4, R15, R4, !P1 ;  /* 0x000000040f047207 */ /* 0x000fca0004800000 */
[----:B------:R-:W-:Y:S02]  /*1340*/  IMAD.IADD R5, R3, 0x1, -R4 ;  /* 0x0000000103057824 */ /* 0x000fe400078e0a04 */
[----:B------:R-:W-:Y:S02]  /*1350*/  IMAD.IADD R3, R4, 0x1, -R3 ;  /* 0x0000000104037824 */ /* 0x000fe400078e0a03 */
[----:B------:R-:W-:Y:S02]  /*1360*/  IMAD R15, R5, R7, R15 ;  /* 0x00000007050f7224 */ /* 0x000fe400078e020f */
[----:B------:R-:W-:-:S07]  /*1370*/  IMAD R14, R3, R2, R14 ;  /* 0x00000002030e7224 */ /* 0x000fce00078e020e */
.L_x_16:
[----:B------:R-:W-:Y:S01]  /*1380*/  BAR.SYNC.DEFER_BLOCKING 0x0 ;  /* 0x0000000000007b1d */ /* 0x000fe20000010000 */
[----:B------:R-:W-:Y:S01]  /*1390*/  UISETP.NE.AND UP1, UPT, UR8, 0x2, UPT ;  /* 0x000000020800788c */ /* 0x000fe2000bf25270 */
[----:B------:R-:W-:Y:S02]  /*13a0*/  ISETP.NE.OR P5, PT, R0, 0x2, !P5 ;  /* 0x000000020000780c */ /* 0x000fe40006fa5670 */
[----:B------:R-:W-:-:S06]  /*13b0*/  LOP3.LUT R2, R77, 0x1f, RZ, 0xc0, !PT ;  /* 0x0000001f4d027812 */ /* 0x000fcc00078ec0ff */
[----:B------:R-:W-:Y:S05]  /*13c0*/  BRA.U UP1, `(.L_x_17) ;  /* 0x0000001101807547 */ /* 0x000fea000b800000 */
[----:B------:R-:W1:Y:S01]  /*13d0*/  LDCU UR13, c[0x0][0x38c] ;  /* 0x00007180ff0d77ac */ /* 0x000e620008000800 */
[----:B------:R-:W2:Y:S01]  /*13e0*/  LDC R8, c[0x0][0x370] ;  /* 0x0000dc00ff087b82 */ /* 0x000ea20000000800 */
[----:B------:R-:W-:Y:S01]  /*13f0*/  PLOP3.LUT P1, PT, PT, PT, UP2, 0x80, 0x8 ;  /* 0x000000000008781c */ /* 0x000fe20003f2f028 */
[----:B------:R-:W-:Y:S01]  /*1400*/  IMAD.MOV.U32 R17, RZ, RZ, 0x1 ;  /* 0x00000001ff117424 */ /* 0x000fe200078e00ff */
[----:B------:R-:W-:Y:S01]  /*1410*/  ISETP.EQ.OR P4, PT, R2, RZ, P5 ;  /* 0x000000ff0200720c */ /* 0x000fe20002f82670 */
[----:B------:R-:W-:Y:S01]  /*1420*/  IMAD.MOV.U32 R16, RZ, RZ, RZ ;  /* 0x000000ffff107224 */ /* 0x000fe200078e00ff */
[----:B------:R-:W-:Y:S02]  /*1430*/  PLOP3.LUT P1, PT, P1, PT, PT, 0x8, 0x80 ;  /* 0x000000000080781c */ /* 0x000fe40000f2e170 */
[----:B------:R-:W-:Y:S01]  /*1440*/  CS2R R12, SRZ ;  /* 0x00000000000c7805 */ /* 0x000fe2000001ff00 */
[----:B------:R-:W-:Y:S01]  /*1450*/  IMAD.MOV.U32 R11, RZ, RZ, 0x1 ;  /* 0x00000001ff0b7424 */ /* 0x000fe200078e00ff */
[----:B------:R-:W4:Y:S01]  /*1460*/  LDC R0, c[0x0][0x374] ;  /* 0x0000dd00ff007b82 */ /* 0x000f220000000800 */
[----:B------:R-:W2:Y:S01]  /*1470*/  LDCU.64 UR22, c[0x0][0x348] ;  /* 0x00006900ff1677ac */ /* 0x000ea20008000a00 */
[----:B------:R-:W-:Y:S01]  /*1480*/  UMOV UR6, URZ ;  /* 0x000000ff00067c82 */ /* 0x000fe20008000000 */
[----:B-1----:R-:W-:-:S04]  /*1490*/  UIADD3 UR5, UPT, UPT, UR13, 0x1f, URZ ;  /* 0x0000001f0d057890 */ /* 0x002fc8000fffe0ff */
[----:B------:R-:W-:-:S04]  /*14a0*/  USHF.R.S32.HI UR4, URZ, 0x1f, UR5 ;  /* 0x0000001fff047899 */ /* 0x000fc80008011405 */
[----:B------:R-:W-:-:S04]  /*14b0*/  ULEA.HI UR4, UR4, UR5, URZ, 0x5 ;  /* 0x0000000504047291 */ /* 0x000fc8000f8f28ff */
[----:B------:R-:W-:Y:S02]  /*14c0*/  USHF.R.S32.HI UR15, URZ, 0x5, UR4 ;  /* 0x00000005ff0f7899 */ /* 0x000fe40008011404 */
[----:B------:R-:W-:Y:S02]  /*14d0*/  UIADD3 UR4, UPT, UPT, UR13, -0x1, URZ ;  /* 0xffffffff0d047890 */ /* 0x000fe4000fffe0ff */
[----:B------:R-:W-:Y:S02]  /*14e0*/  UISETP.LT.U32.AND UP0, UPT, UR15, 0x5, UPT ;  /* 0x000000050f00788c */ /* 0x000fe4000bf01070 */
[----:B------:R-:W-:Y:S02]  /*14f0*/  UISETP.GE.U32.AND UP1, UPT, UR4, -0x3f, UPT ;  /* 0xffffffc10400788c */ /* 0x000fe4000bf26070 */
[----:B------:R-:W-:Y:S02]  /*1500*/  USEL UR14, UR15, 0x5, UP0 ;  /* 0x000000050f0e7887 */ /* 0x000fe40008000000 */
[----:B------:R-:W-:-:S02]  /*1510*/  UIADD3 UR13, UPT, UPT, UR13, 0x3e, URZ ;  /* 0x0000003e0d0d7890 */ /* 0x000fc4000fffe0ff */
[----:B------:R-:W-:Y:S02]  /*1520*/  UIADD3 UR5, UPT, UPT, UR14, -0x1, URZ ;  /* 0xffffffff0e057890 */ /* 0x000fe4000fffe0ff */
[----:B------:R-:W-:-:S03]  /*1530*/  UIADD3 UR7, UPT, UPT, UR15, -UR14, URZ ;  /* 0x8000000e0f077290 */ /* 0x000fc6000fffe0ff */
[----:B------:R-:W-:-:S04]  /*1540*/  @UP1 UIADD3 UR5, UPT, UPT, UR14, URZ, URZ ;  /* 0x000000ff0e051290 */ /* 0x000fc8000fffe0ff */
[----:B--2---:R-:W-:-:S12]  /*1550*/  UIADD3 UR5, UPT, UPT, UR5, 0x1, URZ ;  /* 0x0000000105057890 */ /* 0x004fd8000fffe0ff */
.L_x_35:
[----:B------:R-:W-:Y:S01]  /*1560*/  UISETP.NE.AND UP0, UPT, UR37, URZ, UPT ;  /* 0x000000ff2500728c */ /* 0x000fe2000bf05270 */
[----:B------:R-:W1:Y:S08]  /*1570*/  S2UR UR37, SR_CgaCtaId ;  /* 0x00000000002579c3 */ /* 0x000e700000008800 */
[----:B------:R-:W-:Y:S05]  /*1580*/  BRA.U UP0, `(.L_x_18) ;  /* 0x0000000100347547 */ /* 0x000fea000b800000 */
[----:B------:R-:W2:Y:S01]  /*1590*/  S2R R2, SR_CgaCtaId ;  /* 0x0000000000027919 */ /* 0x000ea20000008800 */
[----:B------:R-:W-:-:S04]  /*15a0*/  MOV R3, 0x400 ;  /* 0x0000040000037802 */ /* 0x000fc80000000f00 */
[----:B--2---:R-:W-:Y:S02]  /*15b0*/  LEA R2, R2, R3, 0x18 ;  /* 0x0000000302027211 */ /* 0x004fe400078ec0ff */
[----:B------:R-:W-:-:S03]  /*15c0*/  SHF.L.U32 R3, R11, 0x1f, RZ ;  /* 0x0000001f0b037819 */ /* 0x000fc600000006ff */
[----:B------:R-:W-:-:S04]  /*15d0*/  IMAD R2, R12, 0x8, R2 ;  /* 0x000000080c027824 */ /* 0x000fc800078e0202 */
[----:B------:R-:W2:Y:S02]  /*15e0*/  SYNCS.PHASECHK.TRANS64.TRYWAIT P0, [R2+URZ+0x110], R3 ;  /* 0x00011003020075a7 */ /* 0x000ea400080011ff */
[----:B--2---:R-:W-:Y:S05]  /*15f0*/  @!P0 BRA `(.L_x_19) ;  /* 0x0000006400448947 */ /* 0x004fea0003800000 */
.L_x_132:
[----:B------:R-:W-:Y:S01]  /*1600*/  VIADD R12, R12, 0x1 ;  /* 0x000000010c0c7836 */ /* 0x000fe20000000000 */
[----:B------:R2:W-:Y:S04]  /*1610*/  SYNCS.ARRIVE.TRANS64.A1T0 RZ, [R2+URZ+0x100], RZ ;  /* 0x000100ff02ff79a7 */ /* 0x0005e800081000ff */
[----:B------:R-:W-:-:S04]  /*1620*/  ISETP.NE.AND P0, PT, R12, 0x2, PT ;  /* 0x000000020c00780c */ /* 0x000fc80003f05270 */
[----:B------:R-:W-:Y:S02]  /*1630*/  SEL R12, R12, RZ, P0 ;  /* 0x000000ff0c0c7207 */ /* 0x000fe40000000000 */
[----:B--2---:R-:W-:-:S04]  /*1640*/  SEL R2, RZ, 0x1, P0 ;  /* 0x00000001ff027807 */ /* 0x004fc80000000000 */
[----:B------:R-:W-:-:S07]  /*1650*/  LOP3.LUT R11, R11, R2, RZ, 0x3c, !PT ;  /* 0x000000020b0b7212 */ /* 0x000fce00078e3cff */
.L_x_18:
[----:B------:R-:W-:Y:S01]  /*1660*/  UMOV UR4, 0x400 ;  /* 0x0000040000047882 */ /* 0x000fe20000000000 */
[----:B------:R-:W-:Y:S01]  /*1670*/  SHF.L.U32 R2, R17, 0x1f, RZ ;  /* 0x0000001f11027819 */ /* 0x000fe200000006ff */
[----:B-1----:R-:W-:Y:S01]  /*1680*/  ULEA UR4, UR37, UR4, 0x18 ;  /* 0x0000000425047291 */ /* 0x002fe2000f8ec0ff */
[----:B------:R-:W-:Y:S01]  /*1690*/  R2UR UR35, R15 ;  /* 0x000000000f2372ca */ /* 0x000fe200000e0000 */
[----:B------:R-:W-:Y:S01]  /*16a0*/  UISETP.GE.U32.AND UP0, UPT, UR13, 0x3f, UPT ;  /* 0x0000003f0d00788c */ /* 0x000fe2000bf06070 */
[----:B------:R-:W-:Y:S01]  /*16b0*/  R2UR UR11, R14 ;  /* 0x000000000e0b72ca */ /* 0x000fe200000e0000 */
[----:B------:R-:W-:Y:S01]  /*16c0*/  ULEA UR8, UR6, UR4, 0x3 ;  /* 0x0000000406087291 */ /* 0x000fe2000f8e18ff */
[----:B------:R-:W-:-:S08]  /*16d0*/  UMOV UR24, URZ ;  /* 0x000000ff00187c82 */ /* 0x000fd00008000000 */
[----:B------:R1:W2:Y:S01]  /*16e0*/  SYNCS.PHASECHK.TRANS64.TRYWAIT P0, [UR8+0x28], R2 ;  /* 0x00002802ff0075a7 */ /* 0x0002a20008001108 */
[----:B------:R-:W-:Y:S02]  /*16f0*/  USHF.L.U32 UR35, UR35, 0x6, URZ ;  /* 0x0000000623237899 */ /* 0x000fe400080006ff */
[----:B------:R-:W-:Y:S01]  /*1700*/  USHF.L.U32 UR11, UR11, 0x7, URZ ;  /* 0x000000070b0b7899 */ /* 0x000fe200080006ff */
[----:B------:R-:W-:Y:S11]  /*1710*/  BRA.U !UP0, `(.L_x_20) ;  /* 0x0000000108a87547 */ /* 0x000ff6000b800000 */
[----:B------:R-:W-:Y:S01]  /*1720*/  UMOV UR16, URZ ;  /* 0x000000ff00107c82 */ /* 0x000fe20008000000 */
[----:B------:R-:W-:-:S05]  /*1730*/  UMOV UR17, UR6 ;  /* 0x0000000600117c82 */ /* 0x000fca0008000000 */
.L_x_25:
[----:B-1----:R-:W-:Y:S01]  /*1740*/  ULEA UR33, UR17, UR4, 0x3 ;  /* 0x0000000411217291 */ /* 0x002fe2000f8e18ff */
[----:B--2---:R-:W-:Y:S01]  /*1750*/  @!P5 MOV R3, 0x6000 ;  /* 0x000060000003d802 */ /* 0x004fe20000000f00 */
[----:B--2---:R-:W-:Y:S10]  /*1760*/  @P0 BRA `(.L_x_21) ;  /* 0x00000000000c0947 */ /* 0x004ff40003800000 */
[----:B------:R-:W-:-:S04]  /*1770*/  SHF.L.U32 R4, R17, 0x1f, RZ ;  /* 0x0000001f11047819 */ /* 0x000fc800000006ff */
[----:B------:R-:W2:Y:S02]  /*1780*/  SYNCS.PHASECHK.TRANS64.TRYWAIT P0, [UR33+0x28], R4 ;  /* 0x00002804ff0075a7 */ /* 0x000ea40008001121 */
[----:B--2---:R-:W-:Y:S05]  /*1790*/  @!P0 BRA `(.L_x_22) ;  /* 0x0000006000f08947 */ /* 0x004fea0003800000 */
.L_x_21:
[----:B------:R2:W-:Y:S01]  /*17a0*/  @!P5 SYNCS.ARRIVE.TRANS64 RZ, [UR33], R3 ;  /* 0x00000003ffffd9a7 */ /* 0x0005e20008000021 */
[----:B------:R-:W-:Y:S04]  /*17b0*/  BSSY.RECONVERGENT B0, `(.L_x_23) ;  /* 0x0000003000007945 */ /* 0x000fe80003800200 */
[----:B------:R-:W-:Y:S05]  /*17c0*/  @P4 BRA `(.L_x_24) ;  /* 0x0000000000044947 */ /* 0x000fea0003800000 */
[----:B------:R-:W-:Y:S05]  /*17d0*/  BPT.TRAP 0x1 ;  /* 0x000000040000795c */ /* 0x000fea0000300000 */
.L_x_24:
[----:B------:R-:W-:Y:S05]  /*17e0*/  BSYNC.RECONVERGENT B0 ;  /* 0x0000000000007941 */ /* 0x000fea0003800200 */
.L_x_23:
[----:B------:R-:W-:Y:S02]  /*17f0*/  UIADD3 UR6, UPT, UPT, UR17, 0x1, URZ ;  /* 0x0000000111067890 */ /* 0x000fe4000fffe0ff */
[----:B------:R-:W-:Y:S02]  /*1800*/  ULEA UR32, UR17, UR4, 0xd ;  /* 0x0000000411207291 */ /* 0x000fe4000f8e68ff */
[----:B------:R-:W-:Y:S02]  /*1810*/  UISETP.NE.AND UP0, UPT, UR6, 0x5, UPT ;  /* 0x000000050600788c */ /* 0x000fe4000bf05270 */
[----:B------:R-:W-:Y:S02]  /*1820*/  UIADD3 UR26, UP1, UPT, UR22, 0x80, URZ ;  /* 0x00000080161a7890 */ /* 0x000fe4000ff3e0ff */
[----:B------:R-:W-:Y:S02]  /*1830*/  USEL UR9, URZ, 0x1, UP0 ;  /* 0x00000001ff097887 */ /* 0x000fe40008000000 */
[----:B------:R-:W-:-:S02]  /*1840*/  USEL UR6, UR6, URZ, UP0 ;  /* 0x000000ff06067287 */ /* 0x000fc40008000000 */
[----:B------:R-:W-:Y:S02]  /*1850*/  UIADD3 UR20, UP0, UPT, UR22, 0x180, URZ ;  /* 0x0000018016147890 */ /* 0x000fe4000ff1e0ff */
[----:B------:R-:W-:Y:S01]  /*1860*/  ULEA UR8, UR6, UR4, 0x3 ;  /* 0x0000000406087291 */ /* 0x000fe2000f8e18ff */
[----:B------:R-:W-:Y:S01]  /*1870*/  LOP3.LUT R17, R17, UR9, RZ, 0x3c, !PT ;  /* 0x0000000911117c12 */ /* 0x000fe2000f8e3cff */
[----:B------:R-:W-:Y:S02]  /*1880*/  USHF.L.U32 UR34, UR16, 0x5, URZ ;  /* 0x0000000510227899 */ /* 0x000fe400080006ff */
[----:B------:R-:W-:Y:S01]  /*1890*/  UIADD3.X UR27, UPT, UPT, URZ, UR23, URZ, UP1, !UPT ;  /* 0x00000017ff1b7290 */ /* 0x000fe20008ffe4ff */
[----:B-1----:R-:W-:Y:S01]  /*18a0*/  SHF.L.U32 R2, R17, 0x1f, RZ ;  /* 0x0000001f11027819 */ /* 0x002fe200000006ff */
[----:B------:R-:W-:Y:S02]  /*18b0*/  UIADD3 UR32, UPT, UPT, UR32, 0x8800, URZ ;  /* 0x0000880020207890 */ /* 0x000fe4000fffe0ff */
[----:B------:R-:W-:Y:S01]  /*18c0*/  UIADD3.X UR21, UPT, UPT, URZ, UR23, URZ, UP0, !UPT ;  /* 0x00000017ff157290 */ /* 0x000fe200087fe4ff */
[----:B------:R1:W1:Y:S01]  /*18d0*/  SYNCS.PHASECHK.TRANS64.TRYWAIT P0, [UR8+0x28], R2 ;  /* 0x00002802ff0075a7 */ /* 0x0002620008001108 */
[----:B------:R-:W-:Y:S01]  /*18e0*/  ULEA UR8, UR17, UR4, 0xe ;  /* 0x0000000411087291 */ /* 0x000fe2000f8e70ff */
[----:B------:R-:W-:Y:S01]  /*18f0*/  UMOV UR18, 0x0 ;  /* 0x0000000000127882 */ /* 0x000fe20000000000 */
[----:B------:R-:W-:-:S02]  /*1900*/  UMOV UR19, 0x10000000 ;  /* 0x1000000000137882 */ /* 0x000fc40000000000 */
[----:B------:R-:W-:Y:S01]  /*1910*/  UIADD3 UR8, UPT, UPT, UR8, 0x12800, URZ ;  /* 0x0001280008087890 */ /* 0x000fe2000fffe0ff */
[----:B------:R1:W-:Y:S01]  /*1920*/  UTMALDG.3D [UR32], [UR26], desc[UR18] ;  /* 0x000012201a0075b4 */ /* 0x0003e20008011000 */
[----:B------:R-:W-:Y:S01]  /*1930*/  UMOV UR12, UR36 ;  /* 0x00000024000c7c82 */ /* 0x000fe20008000000 */
[----:B------:R-:W-:Y:S01]  /*1940*/  UMOV UR9, UR33 ;  /* 0x0000002100097c82 */ /* 0x000fe20008000000 */
[----:B------:R-:W-:Y:S01]  /*1950*/  UMOV UR10, UR34 ;  /* 0x00000022000a7c82 */ /* 0x000fe20008000000 */
[----:B------:R-:W-:Y:S01]  /*1960*/  UIADD3 UR16, UPT, UPT, UR16, 0x1, URZ ;  /* 0x0000000110107890 */ /* 0x000fe2000fffe0ff */
[----:B------:R-:W-:Y:S01]  /*1970*/  UMOV UR24, UR5 ;  /* 0x0000000500187c82 */ /* 0x000fe20008000000 */
[----:B------:R-:W-:Y:S02]  /*1980*/  UMOV UR17, UR6 ;  /* 0x0000000600117c82 */ /* 0x000fe40008000000 */
[----:B------:R1:W-:Y:S01]  /*1990*/  UTMALDG.3D [UR8], [UR20], desc[UR18] ;  /* 0x00001208140075b4 */ /* 0x0003e20008011000 */
[----:B------:R-:W-:-:S09]  /*19a0*/  UISETP.NE.AND UP0, UPT, UR16, UR5, UPT ;  /* 0x000000051000728c */ /* 0x000fd2000bf05270 */
[----:B------:R-:W-:Y:S05]  /*19b0*/  BRA.U UP0, `(.L_x_25) ;  /* 0xfffffffd00607547 */ /* 0x000fea000b83ffff */
.L_x_20:
[----:B-1----:R-:W-:Y:S01]  /*19c0*/  ULEA UR8, UR6, UR4, 0x3 ;  /* 0x0000000406087291 */ /* 0x002fe2000f8e18ff */
[----:B------:R-:W-:Y:S01]  /*19d0*/  SHF.L.U32 R2, R17, 0x1f, RZ ;  /* 0x0000001f11027819 */ /* 0x000fe200000006ff */
[----:B------:R-:W-:Y:S01]  /*19e0*/  @!P1 SYNCS.ARRIVE.TRANS64.A1T0 RZ, [UR4+0x98], RZ ;  /* 0x000098ffffff99a7 */ /* 0x000fe20008100004 */
[----:B------:R-:W-:-:S06]  /*19f0*/  UISETP.GT.AND UP0, UPT, UR15, UR14, UPT ;  /* 0x0000000e0f00728c */ /* 0x000fcc000bf04270 */
[----:B--2---:R1:W2:Y:S03]  /*1a00*/  SYNCS.PHASECHK.TRANS64.TRYWAIT P0, [UR8+0x28], R2 ;  /* 0x00002802ff0075a7 */ /* 0x0042a60008001108 */
[----:B------:R-:W-:Y:S05]  /*1a10*/  BRA.U !UP0, `(.L_x_26) ;  /* 0x0000000108ac7547 */ /* 0x000fea000b800000 */
[----:B------:R-:W-:Y:S01]  /*1a20*/  UIADD3 UR21, UPT, UPT, UR7, UR24, URZ ;  /* 0x0000001807157290 */ /* 0x000fe2000fffe0ff */
[----:B------:R-:W-:-:S11]  /*1a30*/  UMOV UR25, UR6 ;  /* 0x0000000600197c82 */ /* 0x000fd60008000000 */
.L_x_31:
[----:B-1----:R-:W-:Y:S01]  /*1a40*/  ULEA UR17, UR25, UR4, 0x3 ;  /* 0x0000000419117291 */ /* 0x002fe2000f8e18ff */
[----:B--2---:R-:W-:Y:S01]  /*1a50*/  @!P5 MOV R3, 0x6000 ;  /* 0x000060000003d802 */ /* 0x004fe20000000f00 */
[----:B--2---:R-:W-:Y:S10]  /*1a60*/  @P0 BRA `(.L_x_27) ;  /* 0x00000000000c0947 */ /* 0x004ff40003800000 */
[----:B------:R-:W-:-:S04]  /*1a70*/  SHF.L.U32 R4, R17, 0x1f, RZ ;  /* 0x0000001f11047819 */ /* 0x000fc800000006ff */
[----:B------:R-:W2:Y:S02]  /*1a80*/  SYNCS.PHASECHK.TRANS64.TRYWAIT P0, [UR17+0x28], R4 ;  /* 0x00002804ff0075a7 */ /* 0x000ea40008001111 */
[----:B--2---:R-:W-:Y:S05]  /*1a90*/  @!P0 BRA `(.L_x_28) ;  /* 0x0000006000488947 */ /* 0x004fea0003800000 */
.L_x_27:
[----:B------:R2:W-:Y:S01]  /*1aa0*/  @!P5 SYNCS.ARRIVE.TRANS64 RZ, [UR17], R3 ;  /* 0x00000003ffffd9a7 */ /* 0x0005e20008000011 */
[----:B------:R-:W-:Y:S04]  /*1ab0*/  BSSY.RECONVERGENT B0, `(.L_x_29) ;  /* 0x0000003000007945 */ /* 0x000fe80003800200 */
[----:B------:R-:W-:Y:S05]  /*1ac0*/  @P4 BRA `(.L_x_30) ;  /* 0x0000000000044947 */ /* 0x000fea0003800000 */
[----:B------:R-:W-:Y:S05]  /*1ad0*/  BPT.TRAP 0x1 ;  /* 0x000000040000795c */ /* 0x000fea0000300000 */
.L_x_30:
[----:B------:R-:W-:Y:S05]  /*1ae0*/  BSYNC.RECONVERGENT B0 ;  /* 0x0000000000007941 */ /* 0x000fea0003800200 */
.L_x_29:
        /* <DEDUP_REMOVED lines=10> */
[----:B------:R-:W-:Y:S01]  /*1b90*/  UIADD3 UR16, UPT, UPT, UR16, 0x8800, URZ ;  /* 0x0000880010107890 */ /* 0x000fe2000fffe0ff */
[----:B-1----:R-:W-:Y:S01]  /*1ba0*/  SHF.L.U32 R2, R17, 0x1f, RZ ;  /* 0x0000001f11027819 */ /* 0x002fe200000006ff */
[----:B------:R-:W-:Y:S02]  /*1bb0*/  UIADD3.X UR31, UPT, UPT, URZ, UR23, URZ, UP1, !UPT ;  /* 0x00000017ff1f7290 */ /* 0x000fe40008ffe4ff */
[----:B------:R-:W-:Y:S01]  /*1bc0*/  UIADD3.X UR29, UPT, UPT, URZ, UR23, URZ, UP0, !UPT ;  /* 0x00000017ff1d7290 */ /* 0x000fe200087fe4ff */
[----:B------:R1:W1:Y:S01]  /*1bd0*/  SYNCS.PHASECHK.TRANS64.TRYWAIT P0, [UR8+0x28], R2 ;  /* 0x00002802ff0075a7 */ /* 0x0002620008001108 */
[----:B------:R-:W-:Y:S01]  /*1be0*/  ULEA UR8, UR25, UR4, 0xe ;  /* 0x0000000419087291 */ /* 0x000fe2000f8e70ff */
[----:B------:R-:W-:Y:S01]  /*1bf0*/  UMOV UR26, 0x0 ;  /* 0x00000000001a7882 */ /* 0x000fe20000000000 */
[----:B------:R-:W-:-:S02]  /*1c00*/  UMOV UR27, 0x10000000 ;  /* 0x10000000001b7882 */ /* 0x000fc40000000000 */
[----:B------:R-:W-:Y:S01]  /*1c10*/  UIADD3 UR8, UPT, UPT, UR8, 0x12800, URZ ;  /* 0x0001280008087890 */ /* 0x000fe2000fffe0ff */
[----:B------:R-:W-:Y:S01]  /*1c20*/  UMOV UR19, UR35 ;  /* 0x0000002300137c82 */ /* 0x000fe20008000000 */
[----:B------:R-:W-:Y:S01]  /*1c30*/  UMOV UR20, UR36 ;  /* 0x0000002400147c82 */ /* 0x000fe20008000000 */
[----:B------:R-:W-:Y:S01]  /*1c40*/  UMOV UR12, UR36 ;  /* 0x00000024000c7c82 */ /* 0x000fe20008000000 */
[----:B------:R-:W-:Y:S01]  /*1c50*/  UMOV UR9, UR17 ;  /* 0x0000001100097c82 */ /* 0x000fe20008000000 */
[----:B------:R-:W-:Y:S01]  /*1c60*/  UMOV UR10, UR18 ;  /* 0x00000012000a7c82 */ /* 0x000fe20008000000 */
[----:B------:R1:W-:Y:S01]  /*1c70*/  UTMALDG.3D [UR16], [UR30], desc[UR26] ;  /* 0x00001a101e0075b4 */ /* 0x0003e20008011000 */
[----:B------:R-:W-:Y:S01]  /*1c80*/  UIADD3 UR24, UPT, UPT, UR24, 0x1, URZ ;  /* 0x0000000118187890 */ /* 0x000fe2000fffe0ff */
[----:B------:R-:W-:-:S03]  /*1c90*/  UMOV UR25, UR6 ;  /* 0x0000000600197c82 */ /* 0x000fc60008000000 */
[----:B------:R-:W-:Y:S01]  /*1ca0*/  UISETP.NE.AND UP0, UPT, UR24, UR21, UPT ;  /* 0x000000151800728c */ /* 0x000fe2000bf05270 */
[----:B------:R1:W-:Y:S08]  /*1cb0*/  UTMALDG.3D [UR8], [UR28], desc[UR26] ;  /* 0x00001a081c0075b4 */ /* 0x0003f00008011000 */
[----:B------:R-:W-:Y:S05]  /*1cc0*/  BRA.U UP0, `(.L_x_31) ;  /* 0xfffffffd005c7547 */ /* 0x000fea000b83ffff */
.L_x_26:
[C---:B-1----:R-:W-:Y:S01]  /*1cd0*/  LEA R2, R16.reuse, UR4, 0x3 ;  /* 0x0000000410027c11 */ /* 0x042fe2000f8e18ff */
[----:B------:R-:W-:Y:S01]  /*1ce0*/  NOP ;  /* 0x0000000000007918 */ /* 0x000fe20000000000 */
[----:B--2---:R-:W-:Y:S02]  /*1cf0*/  SHF.L.U32 R3, R13, 0x1f, RZ ;  /* 0x0000001f0d037819 */ /* 0x004fe400000006ff */
[----:B------:R-:W-:Y:S02]  /*1d00*/  LEA R4, R16, UR4, 0x4 ;  /* 0x0000000410047c11 */ /* 0x000fe4000f8e20ff */
[----:B------:R-:W1:Y:S02]  /*1d10*/  SYNCS.PHASECHK.TRANS64.TRYWAIT P0, [R2+URZ+0xa0], R3 ;  /* 0x0000a003020075a7 */ /* 0x000e6400080011ff */
[----:B-1----:R-:W-:Y:S05]  /*1d20*/  @!P0 BRA `(.L_x_32) ;  /* 0x0000005c00bc8947 */ /* 0x002fea0003800000 */
.L_x_135:
[----:B------:R-:W2:Y:S01]  /*1d30*/  LDS.128 R4, [R4+0x130] ;  /* 0x0001300004047984 */ /* 0x000ea20000000c00 */
[----:B---3--:R-:W-:Y:S01]  /*1d40*/  ISETP.GE.AND P0, PT, R26, 0x1, PT ;  /* 0x000000011a00780c */ /* 0x008fe20003f06270 */
[----:B-1----:R-:W-:Y:S01]  /*1d50*/  VIADD R2, R2, 0xb0 ;  /* 0x000000b002027836 */ /* 0x002fe20000000000 */
[----:B------:R-:W-:Y:S01]  /*1d60*/  @!PT LDS RZ, [RZ] ;  /* 0x00000000fffff984 */ /* 0x000fe20000000800 */
[----:B------:R-:W-:Y:S01]  /*1d70*/  @!PT LDS RZ, [RZ] ;  /* 0x00000000fffff984 */ /* 0x000fe20000000800 */
[----:B------:R-:W-:Y:S01]  /*1d80*/  @!PT LDS RZ, [RZ] ;  /* 0x00000000fffff984 */ /* 0x000fe20000000800 */
[----:B------:R-:W-:Y:S01]  /*1d90*/  @!PT LDS RZ, [RZ] ;  /* 0x00000000fffff984 */ /* 0x000fe20000000800 */
[----:B------:R1:W-:Y:S06]  /*1da0*/  MEMBAR.ALL.CTA ;  /* 0x0000000000007992 */ /* 0x0003ec0000008000 */
[----:B-1----:R-:W1:Y:S01]  /*1db0*/  FENCE.VIEW.ASYNC.S ;  /* 0x00000000000073c6 */ /* 0x002e620000000000 */
[----:B------:R-:W-:-:S04]  /*1dc0*/  PRMT R2, RZ, 0x654, R2 ;  /* 0x00000654ff027816 */ /* 0x000fc80000000002 */
[----:B-1----:R1:W-:Y:S01]  /*1dd0*/  SYNCS.ARRIVE.TRANS64.RED.A1T0 RZ, [R2+URZ], RZ ;  /* 0x000000ff02ff79a7 */ /* 0x0023e200081004ff */
[----:B--2---:R-:W-:-:S13]  /*1de0*/  LOP3.LUT P2, RZ, R6, 0x1, RZ, 0xc0, !PT ;  /* 0x0000000106ff7812 */ /* 0x004fda000784c0ff */
[----:B------:R-:W-:Y:S01]  /*1df0*/  @P2 SHF.R.U32.HI R3, RZ, 0x10, R5 ;  /* 0x00000010ff032819 */ /* 0x000fe20000011605 */
[----:B------:R-:W-:Y:S01]  /*1e00*/  VOTEU.ANY UP0, P2 ;  /* 0x0000000000ff7886 */ /* 0x000fe20001000100 */
[----:B------:R-:W-:Y:S02]  /*1e10*/  @P2 MOV R10, R4 ;  /* 0x00000004000a2202 */ /* 0x000fe40000000f00 */
[----:B------:R-:W-:Y:S02]  /*1e20*/  @P2 R2UR.BROADCAST UR8, R3 ;  /* 0x00000000030822ca */ /* 0x000fe400008e0000 */
[----:B------:R-:W-:-:S11]  /*1e30*/  @P2 LOP3.LUT R9, R5, 0xffff, RZ, 0xc0, !PT ;  /* 0x0000ffff05092812 */ /* 0x000fd600078ec0ff */
[----:B------:R-:W-:Y:S01]  /*1e40*/  @UP0 UMOV UR36, UR8 ;  /* 0x0000000800240c82 */ /* 0x000fe20008000000 */
[----:B-1----:R-:W-:Y:S05]  /*1e50*/  @!P0 BRA `(.L_x_33) ;  /* 0x0000000000b88947 */ /* 0x002fea0003800000 */
[----:B------:R-:W4:Y:S01]  /*1e60*/  LDC.64 R4, c[0x0][0xb18] ;  /* 0x0002c600ff047b82 */ /* 0x000f220000000a00 */
[----:B------:R-:W-:-:S07]  /*1e70*/  ISETP.NE.AND P3, PT, R26, 0x1, PT ;  /* 0x000000011a00780c */ /* 0x000fce0003f65270 */
[----:B------:R-:W1:Y:S08]  /*1e80*/  LDC.64 R6, c[0x0][0xb10] ;  /* 0x0002c400ff067b82 */ /* 0x000e700000000a00 */
[----:B------:R-:W2:Y:S08]  /*1e90*/  LDC R14, c[0x0][0xb20] ;  /* 0x0002c800ff0e7b82 */ /* 0x000eb00000000800 */
[----:B------:R-:W3:Y:S01]  /*1ea0*/  LDC R15, c[0x0][0xb0c] ;  /* 0x0002c300ff0f7b82 */ /* 0x000ee20000000800 */
[----:B----4-:R-:W-:Y:S01]  /*1eb0*/  IMAD.HI.U32 R19, R0, R5, RZ ;  /* 0x0000000500137227 */ /* 0x010fe200078e00ff */
[----:B------:R-:W-:-:S03]  /*1ec0*/  ISETP.NE.AND P0, PT, R4, 0x1, PT ;  /* 0x000000010400780c */ /* 0x000fc60003f05270 */
[----:B------:R-:W-:-:S03]  /*1ed0*/  IMAD.HI.U32 R5, R9, R5, RZ ;  /* 0x0000000509057227 */ /* 0x000fc600078e00ff */
[----:B------:R-:W4:Y:S01]  /*1ee0*/  LDC.64 R2, c[0x0][0xb28] ;  /* 0x0002ca00ff027b82 */ /* 0x000f220000000a00 */
[----:B-1----:R-:W-:-:S04]  /*1ef0*/  IMAD.HI.U32 R20, R8, R6, RZ ;  /* 0x0000000608147227 */ /* 0x002fc800078e00ff */
[----:B------:R-:W-:Y:S01]  /*1f00*/  IMAD.HI.U32 R21, R10, R6, RZ ;  /* 0x000000060a157227 */ /* 0x000fe200078e00ff */
[----:B------:R-:W-:Y:S02]  /*1f10*/  SHF.R.U32.HI R20, RZ, R7, R20 ;  /* 0x00000007ff147219 */ /* 0x000fe40000011614 */
[-C--:B--2---:R-:W-:Y:S02]  /*1f20*/  SHF.R.U32.HI R19, RZ, R14.reuse, R19 ;  /* 0x0000000eff137219 */ /* 0x084fe40000011613 */
[----:B------:R-:W-:Y:S02]  /*1f30*/  SHF.R.U32.HI R5, RZ, R14, R5 ;  /* 0x0000000eff057219 */ /* 0x000fe40000011605 */
[----:B------:R-:W-:Y:S02]  /*1f40*/  SEL R19, R0, R19, !P0 ;  /* 0x0000001300137207 */ /* 0x000fe40004000000 */
[----:B------:R-:W-:Y:S02]  /*1f50*/  SHF.R.U32.HI R21, RZ, R7, R21 ;  /* 0x00000007ff157219 */ /* 0x000fe40000011615 */
[----:B---3--:R-:W-:-:S02]  /*1f60*/  ISETP.NE.AND P1, PT, R15, 0x1, PT ;  /* 0x000000010f00780c */ /* 0x008fc40003f25270 */
[----:B------:R-:W-:Y:S02]  /*1f70*/  SEL R5, R9, R5, !P0 ;  /* 0x0000000509057207 */ /* 0x000fe40004000000 */
[----:B------:R-:W-:Y:S02]  /*1f80*/  SEL R20, R8, R20, !P1 ;  /* 0x0000001408147207 */ /* 0x000fe40004800000 */
[----:B------:R-:W-:Y:S01]  /*1f90*/  SEL R21, R10, R21, !P1 ;  /* 0x000000150a157207 */ /* 0x000fe20004800000 */
[----:B----4-:R-:W-:-:S04]  /*1fa0*/  IMAD.HI.U32 R18, R19, R2, RZ ;  /* 0x0000000213127227 */ /* 0x010fc800078e00ff */
        /* <DEDUP_REMOVED lines=10> */
[----:B------:R-:W-:-:S04]  /*2050*/  @!P0 IMAD.HI.U32 R7, R21, R2, RZ ;  /* 0x0000000215078227 */ /* 0x000fc800078e00ff */
[----:B------:R-:W-:Y:S01]  /*2060*/  IMAD.MOV R2, RZ, RZ, -R6 ;  /* 0x000000ffff027224 */ /* 0x000fe200078e0a06 */
[----:B------:R-:W-:Y:S02]  /*2070*/  @!P0 SHF.R.U32.HI R3, RZ, R3, R7 ;  /* 0x00000003ff038219 */ /* 0x000fe40000011607 */
[----:B------:R-:W-:Y:S01]  /*2080*/  IADD3 R7, PT, PT, -R5, RZ, RZ ;  /* 0x000000ff05077210 */ /* 0x000fe20007ffe1ff */
[----:B------:R-:W-:Y:S01]  /*2090*/  IMAD R2, R26, R2, R5 ;  /* 0x000000021a027224 */ /* 0x000fe200078e0205 */
        /* <DEDUP_REMOVED lines=10> */
.L_x_33:
[----:B------:R-:W1:Y:S02]  /*2140*/  LDCU UR8, c[0x0][0xb30] ;  /* 0x00016600ff0877ac */ /* 0x000e640008000800 */
[----:B-1----:R-:W-:-:S09]  /*2150*/  UISETP.NE.AND UP0, UPT, UR8, 0x1, UPT ;  /* 0x000000010800788c */ /* 0x002fd2000bf05270 */
[----:B------:R-:W-:Y:S05]  /*2160*/  BRA.U UP0, `(.L_x_34) ;  /* 0x0000000100407547 */ /* 0x000fea000b800000 */
[----:B------:R-:W1:Y:S08]  /*2170*/  LDC.64 R4, c[0x0][0xb10] ;  /* 0x0002c400ff047b82 */ /* 0x000e700000000a00 */
[----:B------:R-:W2:Y:S08]  /*2180*/  LDC.64 R2, c[0x0][0xb18] ;  /* 0x0002c600ff027b82 */ /* 0x000eb00000000a00 */
[----:B------:R-:W3:Y:S08]  /*2190*/  LDC R6, c[0x0][0xb20] ;  /* 0x0002c800ff067b82 */ /* 0x000ef00000000800 */
[----:B------:R-:W4:Y:S01]  /*21a0*/  LDC R7, c[0x0][0xb0c] ;  /* 0x0002c300ff077b82 */ /* 0x000f220000000800 */
[----:B-1----:R-:W-:-:S05]  /*21b0*/  IMAD.HI.U32 R4, R10, R4, RZ ;  /* 0x000000040a047227 */ /* 0x002fca00078e00ff */
[----:B------:R-:W-:Y:S01]  /*21c0*/  SHF.R.U32.HI R4, RZ, R5, R4 ;  /* 0x00000005ff047219 */ /* 0x000fe20000011604 */
[----:B--2---:R-:W-:Y:S01]  /*21d0*/  IMAD.HI.U32 R3, R9, R3, RZ ;  /* 0x0000000309037227 */ /* 0x004fe200078e00ff */
[----:B------:R-:W-:-:S04]  /*21e0*/  ISETP.NE.AND P0, PT, R2, 0x1, PT ;  /* 0x000000010200780c */ /* 0x000fc80003f05270 */
[----:B---3--:R-:W-:-:S04]  /*21f0*/  SHF.R.U32.HI R3, RZ, R6, R3 ;  /* 0x00000006ff037219 */ /* 0x008fc80000011603 */
[----:B------:R-:W-:Y:S02]  /*2200*/  SEL R3, R9, R3, !P0 ;  /* 0x0000000309037207 */ /* 0x000fe40004000000 */
[----:B----4-:R-:W-:-:S04]  /*2210*/  ISETP.NE.AND P1, PT, R7, 0x1, PT ;  /* 0x000000010700780c */ /* 0x010fc80003f25270 */
[----:B------:R-:W-:-:S05]  /*2220*/  SEL R4, R10, R4, !P1 ;  /* 0x000000040a047207 */ /* 0x000fca0004800000 */
[----:B------:R-:W-:Y:S02]  /*2230*/  IMAD.IADD R5, R3, 0x1, -R4 ;  /* 0x0000000103057824 */ /* 0x000fe400078e0a04 */
[----:B------:R-:W-:Y:S02]  /*2240*/  IMAD.IADD R3, R4, 0x1, -R3 ;  /* 0x0000000104037824 */ /* 0x000fe400078e0a03 */
[----:B------:R-:W-:Y:S02]  /*2250*/  IMAD R10, R5, R7, R10 ;  /* 0x00000007050a7224 */ /* 0x000fe400078e020a */
[----:B------:R-:W-:-:S07]  /*2260*/  IMAD R9, R3, R2, R9 ;  /* 0x0000000203097224 */ /* 0x000fce00078e0209 */
.L_x_34:
[----:B------:R-:W-:Y:S01]  /*2270*/  VIADD R16, R16, 0x1 ;  /* 0x0000000110107836 */ /* 0x000fe20000000000 */
[----:B------:R-:W-:Y:S01]  /*2280*/  PLOP3.LUT P1, PT, PT, PT, PT, 0x80, 0x8 ;  /* 0x000000000008781c */ /* 0x000fe20003f2f070 */
[----:B------:R-:W-:Y:S02]  /*2290*/  IMAD.IADD R15, R10, 0x1, R63 ;  /* 0x000000010a0f7824 */ /* 0x000fe400078e023f */
[----:B------:R-:W-:Y:S01]  /*22a0*/  IMAD.IADD R14, R9, 0x1, R62 ;  /* 0x00000001090e7824 */ /* 0x000fe200078e023e */
[----:B------:R-:W-:-:S04]  /*22b0*/  ISETP.NE.AND P0, PT, R16, 0x2, PT ;  /* 0x000000021000780c */ /* 0x000fc80003f05270 */
[----:B------:R-:W-:Y:S02]  /*22c0*/  SEL R2, RZ, 0x1, P0 ;  /* 0x00000001ff027807 */ /* 0x000fe40000000000 */
[----:B------:R-:W-:Y:S02]  /*22d0*/  SEL R16, R16, RZ, P0 ;  /* 0x000000ff10107207 */ /* 0x000fe40000000000 */
[----:B------:R-:W-:Y:S01]  /*22e0*/  LOP3.LUT R13, R13, R2, RZ, 0x3c, !PT ;  /* 0x000000020d0d7212 */ /* 0x000fe200078e3cff */
[----:B------:R-:W-:Y:S06]  /*22f0*/  @P2 BRA `(.L_x_35) ;  /* 0xfffffff000982947 */ /* 0x000fec000383ffff */
[----:B------:R-:W-:Y:S01]  /*2300*/  UIADD3 UR4, UPT, UPT, UR4, 0x28, URZ ;  /* 0x0000002804047890 */ /* 0x000fe2000fffe0ff */
[----:B------:R-:W-:-:S03]  /*2310*/  SHF.L.U32 R2, R17, 0x1f, RZ ;  /* 0x0000001f11027819 */ /* 0x000fc600000006ff */
[----:B------:R-:W-:-:S09]  /*2320*/  ULEA UR5, UR6, UR4, 0x3 ;  /* 0x0000000406057291 */ /* 0x000fd2000f8e18ff */
[----:B------:R-:W1:Y:S02]  /*2330*/  SYNCS.PHASECHK.TRANS64.TRYWAIT P0, [UR5], R2 ;  /* 0x00000002ff0075a7 */ /* 0x000e640008001105 */
[----:B-1----:R-:W-:Y:S05]  /*2340*/  @!P0 BRA `(.L_x_36) ;  /* 0x0000005800488947 */ /* 0x002fea0003800000 */
.L_x_137:
[----:B------:R-:W-:-:S04]  /*2350*/  UIADD3 UR6, UPT, UPT, UR6, 0x1, URZ ;  /* 0x0000000106067890 */ /* 0x000fc8000fffe0ff */
[----:B------:R-:W-:-:S04]  /*2360*/  UISETP.NE.AND UP0, UPT, UR6, 0x5, UPT ;  /* 0x000000050600788c */ /* 0x000fc8000bf05270 */
[----:B------:R-:W-:Y:S02]  /*2370*/  USEL UR7, URZ, 0x1, UP0 ;  /* 0x00000001ff077887 */ /* 0x000fe40008000000 */
[----:B------:R-:W-:-:S04]  /*2380*/  USEL UR6, UR6, URZ, UP0 ;  /* 0x000000ff06067287 */ /* 0x000fc80008000000 */
[----:B------:R-:W-:Y:S01]  /*2390*/  ULEA UR5, UR6, UR4, 0x3 ;  /* 0x0000000406057291 */ /* 0x000fe2000f8e18ff */
[----:B-1----:R-:W-:-:S04]  /*23a0*/  LOP3.LUT R2, R17, UR7, RZ, 0x3c, !PT ;  /* 0x0000000711027c12 */ /* 0x002fc8000f8e3cff */
[----:B------:R-:W-:-:S04]  /*23b0*/  SHF.L.U32 R3, R2, 0x1f, RZ ;  /* 0x0000001f02037819 */ /* 0x000fc800000006ff */
[----:B------:R-:W1:Y:S02]  /*23c0*/  SYNCS.PHASECHK.TRANS64.TRYWAIT P0, [UR5], R3 ;  /* 0x00000003ff0075a7 */ /* 0x000e640008001105 */
[----:B-1----:R-:W-:Y:S05]  /*23d0*/  @!P0 BRA `(.L_x_37) ;  /* 0x00000058003c8947 */ /* 0x002fea0003800000 */
.L_x_139:
[----:B------:R-:W-:-:S04]  /*23e0*/  UIADD3 UR6, UPT, UPT, UR6, 0x1, URZ ;  /* 0x0000000106067890 */ /* 0x000fc8000fffe0ff */
[----:B------:R-:W-:-:S04]  /*23f0*/  UISETP.NE.AND UP0, UPT, UR6, 0x5, UPT ;  /* 0x000000050600788c */ /* 0x000fc8000bf05270 */
[----:B------:R-:W-:Y:S02]  /*2400*/  USEL UR7, URZ, 0x1, UP0 ;  /* 0x00000001ff077887 */ /* 0x000fe40008000000 */
[----:B------:R-:W-:-:S04]  /*2410*/  USEL UR6, UR6, URZ, UP0 ;  /* 0x000000ff06067287 */ /* 0x000fc80008000000 */
[----:B------:R-:W-:Y:S01]  /*2420*/  ULEA UR5, UR6, UR4, 0x3 ;  /* 0x0000000406057291 */ /* 0x000fe2000f8e18ff */
[----:B------:R-:W-:-:S04]  /*2430*/  LOP3.LUT R2, R2, UR7, RZ, 0x3c, !PT ;  /* 0x0000000702027c12 */ /* 0x000fc8000f8e3cff */
[----:B-1----:R-:W-:-:S04]  /*2440*/  SHF.L.U32 R3, R2, 0x1f, RZ ;  /* 0x0000001f02037819 */ /* 0x002fc800000006ff */
[----:B------:R-:W1:Y:S02]  /*2450*/  SYNCS.PHASECHK.TRANS64.TRYWAIT P0, [UR5], R3 ;  /* 0x00000003ff0075a7 */ /* 0x000e640008001105 */
[----:B-1----:R-:W-:Y:S05]  /*2460*/  @!P0 BRA `(.L_x_38) ;  /* 0x0000005800308947 */ /* 0x002fea0003800000 */
.L_x_141:
        /* <DEDUP_REMOVED lines=9> */
.L_x_143:
[----:B------:R-:W-:-:S04]  /*2500*/  UIADD3 UR6, UPT, UPT, UR6, 0x1, URZ ;  /* 0x0000000106067890 */ /* 0x000fc8000fffe0ff */
[----:B------:R-:W-:-:S04]  /*2510*/  UISETP.NE.AND UP0, UPT, UR6, 0x5, UPT ;  /* 0x000000050600788c */ /* 0x000fc8000bf05270 */
[----:B------:R-:W-:Y:S02]  /*2520*/  USEL UR5, URZ, 0x1, UP0 ;  /* 0x00000001ff057887 */ /* 0x000fe40008000000 */
[----:B------:R-:W-:-:S04]  /*2530*/  USEL UR6, UR6, URZ, UP0 ;  /* 0x000000ff06067287 */ /* 0x000fc80008000000 */
[----:B------:R-:W-:Y:S01]  /*2540*/  ULEA UR6, UR6, UR4, 0x3 ;  /* 0x0000000406067291 */ /* 0x000fe2000f8e18ff */
[----:B------:R-:W-:-:S04]  /*2550*/  LOP3.LUT R2, R2, UR5, RZ, 0x3c, !PT ;  /* 0x0000000502027c12 */ /* 0x000fc8000f8e3cff */
[----:B------:R-:W-:Y:S01]  /*2560*/  SHF.L.U32 R2, R2, 0x1f, RZ ;  /* 0x0000001f02027819 */ /* 0x000fe200000006ff */
[----:B-1--4-:R-:W-:-:S07]  /*2570*/  IMAD.U32 R0, RZ, RZ, UR6 ;  /* 0x00000006ff007e24 */ /* 0x012fce000f8e00ff */
.L_x_40:
[----:B-1----:R1:W2:Y:S02]  /*2580*/  SYNCS.PHASECHK.TRANS64.TRYWAIT P0, [R0+URZ], R2 ;  /* 0x00000002000075a7 */ /* 0x0022a400080011ff */
[----:B--2---:R-:W-:Y:S05]  /*2590*/  @!P0 NANOSLEEP.SYNCS 0x989680 ;  /* 0x009896800000895d */ /* 0x004fea0003900000 */
[----:B------:R-:W2:Y:S02]  /*25a0*/  @!P0 SYNCS.PHASECHK.TRANS64 P0, [R0+URZ], R2 ;  /* 0x00000002000085a7 */ /* 0x000ea400080010ff */
[----:B--2---:R-:W-:Y:S05]  /*25b0*/  @P0 EXIT ;  /* 0x000000000000094d */ /* 0x004fea0003800000 */
[----:B------:R-:W-:Y:S05]  /*25c0*/  BRA `(.L_x_40) ;  /* 0xfffffffc00ec7947 */ /* 0x000fea000383ffff */
.L_x_17:
[----:B------:R-:W-:-:S04]  /*25d0*/  UISETP.NE.AND UP1, UPT, UR37, URZ, UPT ;  /* 0x000000ff2500728c */ /* 0x000fc8000bf25270 */
[----:B------:R-:W-:-:S09]  /*25e0*/  UISETP.NE.OR UP1, UPT, UR8, 0x1, UP1 ;  /* 0x000000010800788c */ /* 0x000fd20008f25670 */
[----:B------:R-:W-:Y:S05]  /*25f0*/  BRA.U UP1, `(.L_x_41) ;  /* 0x0000000501487547 */ /* 0x000fea000b800000 */
[----:B------:R-:W-:Y:S01]  /*2600*/  ISETP.NE.AND P2, PT, R2, RZ, PT ;  /* 0x000000ff0200720c */ /* 0x000fe20003f45270 */
[----:B------:R-:W-:Y:S01]  /*2610*/  IMAD.MOV.U32 R12, RZ, RZ, 0x1 ;  /* 0x00000001ff0c7424 */ /* 0x000fe200078e00ff */
[----:B------:R-:W-:Y:S02]  /*2620*/  CS2R R10, SRZ ;  /* 0x00000000000a7805 */ /* 0x000fe4000001ff00 */
[----:B------:R-:W-:Y:S01]  /*2630*/  CS2R R8, SRZ ;  /* 0x0000000000087805 */ /* 0x000fe2000001ff00 */
[----:B------:R-:W-:Y:S01]  /*2640*/  UMOV UR4, 0x400 ;  /* 0x0000040000047882 */ /* 0x000fe20000000000 */
[----:B------:R-:W-:Y:S01]  /*2650*/  UMOV UR6, URZ ;  /* 0x000000ff00067c82 */ /* 0x000fe20008000000 */
[----:B------:R-:W-:-:S12]  /*2660*/  ULEA UR37, UR37, UR4, 0x18 ;  /* 0x0000000425257291 */ /* 0x000fd8000f8ec0ff */
.L_x_45:
[----:B------:R-:W-:Y:S02]  /*2670*/  LEA R0, R8, UR37, 0x3 ;  /* 0x0000002508007c11 */ /* 0x000fe4000f8e18ff */
[----:B------:R-:W-:-:S03]  /*2680*/  SHF.L.U32 R4, R9, 0x1f, RZ ;  /* 0x0000001f09047819 */ /* 0x000fc600000006ff */
[----:B------:R-:W-:Y:S01]  /*2690*/  VIADD R5, R0, 0x110 ;  /* 0x0000011000057836 */ /* 0x000fe20000000000 */
[----:B------:R-:W1:Y:S02]  /*26a0*/  SYNCS.PHASECHK.TRANS64.TRYWAIT P0, [R0+URZ+0x100], R4 ;  /* 0x00010004000075a7 */ /* 0x000e6400080011ff */
[----:B-1----:R-:W-:Y:S05]  /*26b0*/  @!P0 BRA `(.L_x_42) ;  /* 0x0000005400cc8947 */ /* 0x002fea0003800000 */
.L_x_144:
[----:B------:R-:W-:Y:S01]  /*26c0*/  ULEA UR5, UR6, UR37, 0x3 ;  /* 0x0000002506057291 */ /* 0x000fe2000f8e18ff */
[----:B-1----:R-:W-:Y:S01]  /*26d0*/  PRMT R0, RZ, 0x654, R5 ;  /* 0x00000654ff007816 */ /* 0x002fe20000000005 */
[----:B------:R-:W-:Y:S01]  /*26e0*/  @!P2 IMAD.MOV.U32 R4, RZ, RZ, 0x10 ;  /* 0x00000010ff04a424 */ /* 0x000fe200078e00ff */
[----:B------:R-:W-:Y:S01]  /*26f0*/  SHF.L.U32 R5, R12, 0x1f, RZ ;  /* 0x0000001f0c057819 */ /* 0x000fe200000006ff */
[----:B------:R-:W-:Y:S01]  /*2700*/  UIADD3 UR4, UPT, UPT, UR5, 0xa0, URZ ;  /* 0x000000a005047890 */ /* 0x000fe2000fffe0ff */
[----:B------:R1:W-:Y:S05]  /*2710*/  SYNCS.ARRIVE.TRANS64.RED.A1T0 RZ, [R0+URZ], RZ ;  /* 0x000000ff00ff79a7 */ /* 0x0003ea00081004ff */
[----:B------:R-:W-:Y:S01]  /*2720*/  IMAD.U32 R6, RZ, RZ, UR4 ;  /* 0x00000004ff067e24 */ /* 0x000fe2000f8e00ff */
[----:B------:R-:W2:Y:S04]  /*2730*/  SYNCS.PHASECHK.TRANS64.TRYWAIT P0, [UR5+0xb0], R5 ;  /* 0x0000b005ff0075a7 */ /* 0x000ea80008001105 */
[----:B------:R-:W-:Y:S01]  /*2740*/  PRMT R6, R2, 0x654, R6 ;  /* 0x0000065402067816 */ /* 0x000fe20000000006 */
[----:B-12---:R-:W-:Y:S06]  /*2750*/  @!P0 BRA `(.L_x_43) ;  /* 0x0000005400b88947 */ /* 0x006fec0003800000 */
.L_x_146:
[----:B------:R-:W-:Y:S01]  /*2760*/  ULEA UR4, UR6, UR37, 0x4 ;  /* 0x0000002506047291 */ /* 0x000fe2000f8e20ff */
[----:B------:R-:W-:Y:S01]  /*2770*/  SEL R3, R6, R3, !P2 ;  /* 0x0000000306037207 */ /* 0x000fe20005000000 */
[----:B------:R-:W-:Y:S01]  /*2780*/  UIADD3 UR5, UPT, UPT, UR5, 0xa0, URZ ;  /* 0x000000a005057890 */ /* 0x000fe2000fffe0ff */
[----:B-1----:R-:W-:Y:S01]  /*2790*/  LEA R0, R11, UR37, 0x3 ;  /* 0x000000250b007c11 */ /* 0x002fe2000f8e18ff */
[----:B------:R-:W-:Y:S01]  /*27a0*/  UIADD3 UR4, UPT, UPT, UR4, 0x130, URZ ;  /* 0x0000013004047890 */ /* 0x000fe2000fffe0ff */
[----:B------:R1:W-:Y:S01]  /*27b0*/  @!P2 SYNCS.ARRIVE.TRANS64.RED RZ, [R3+URZ], R4 ;  /* 0x0000000403ffa9a7 */ /* 0x0003e200080004ff */
[----:B------:R-:W-:Y:S01]  /*27c0*/  UIADD3 UR6, UPT, UPT, UR6, 0x1, URZ ;  /* 0x0000000106067890 */ /* 0x000fe2000fffe0ff */
[----:B------:R-:W-:-:S03]  /*27d0*/  VIADD R8, R8, 0x1 ;  /* 0x0000000108087836 */ /* 0x000fc60000000000 */
[----:B------:R-:W-:Y:S02]  /*27e0*/  UISETP.NE.AND UP0, UPT, UR6, 0x2, UPT ;  /* 0x000000020600788c */ /* 0x000fe4000bf05270 */
[----:B------:R-:W-:Y:S01]  /*27f0*/  ISETP.NE.AND P0, PT, R8, 0x2, PT ;  /* 0x000000020800780c */ /* 0x000fe20003f05270 */
[----:B------:R-:W-:Y:S06]  /*2800*/  UGETNEXTWORKID.BROADCAST [UR4], [UR5] ;  /* 0x00000000040073ca */ /* 0x000fec0008000100 */
[----:B------:R-:W-:Y:S02]  /*2810*/  USEL UR4, URZ, 0x1, UP0 ;  /* 0x00000001ff047887 */ /* 0x000fe40008000000 */
[----:B------:R-:W-:-:S04]  /*2820*/  USEL UR6, UR6, URZ, UP0 ;  /* 0x000000ff06067287 */ /* 0x000fc80008000000 */
[----:B------:R-:W-:Y:S02]  /*2830*/  LOP3.LUT R12, R12, UR4, RZ, 0x3c, !PT ;  /* 0x000000040c0c7c12 */ /* 0x000fe4000f8e3cff */
[----:B-1----:R-:W-:-:S04]  /*2840*/  SHF.L.U32 R4, R10, 0x1f, RZ ;  /* 0x0000001f0a047819 */ /* 0x002fc800000006ff */
[----:B------:R-:W1:Y:S02]  /*2850*/  SYNCS.PHASECHK.TRANS64.TRYWAIT P1, [R0+URZ+0xa0], R4 ;  /* 0x0000a004000075a7 */ /* 0x000e6400080211ff */
[----:B-1----:R-:W-:Y:S05]  /*2860*/  @!P1 BRA `(.L_x_44) ;  /* 0x00000054008c9947 */ /* 0x002fea0003800000 */
.L_x_147:
[C---:B-1----:R-:W-:Y:S01]  /*2870*/  LEA R4, R11.reuse, UR37, 0x4 ;  /* 0x000000250b047c11 */ /* 0x042fe2000f8e20ff */
[----:B------:R-:W-:Y:S01]  /*2880*/  VIADD R0, R0, 0xb0 ;  /* 0x000000b000007836 */ /* 0x000fe20000000000 */
[----:B------:R-:W-:Y:S01]  /*2890*/  SEL R8, R8, RZ, P0 ;  /* 0x000000ff08087207 */ /* 0x000fe20000000000 */
[----:B------:R-:W-:-:S03]  /*28a0*/  VIADD R11, R11, 0x1 ;  /* 0x000000010b0b7836 */ /* 0x000fc60000000000 */
[----:B------:R-:W1:Y:S01]  /*28b0*/  LDS.128 R4, [R4+0x130] ;  /* 0x0001300004047984 */ /* 0x000e620000000c00 */
[----:B------:R-:W-:Y:S02]  /*28c0*/  PRMT R0, RZ, 0x654, R0 ;  /* 0x00000654ff007816 */ /* 0x000fe40000000000 */
[C---:B------:R-:W-:Y:S01]  /*28d0*/  ISETP.NE.AND P1, PT, R11.reuse, 0x2, PT ;  /* 0x000000020b00780c */ /* 0x040fe20003f25270 */
[----:B------:R-:W-:Y:S01]  /*28e0*/  @!PT LDS RZ, [RZ] ;  /* 0x00000000fffff984 */ /* 0x000fe20000000800 */
[----:B------:R-:W-:Y:S01]  /*28f0*/  @!PT LDS RZ, [RZ] ;  /* 0x00000000fffff984 */ /* 0x000fe20000000800 */
[----:B------:R-:W-:Y:S01]  /*2900*/  @!PT LDS RZ, [RZ] ;  /* 0x00000000fffff984 */ /* 0x000fe20000000800 */
[----:B------:R-:W-:Y:S01]  /*2910*/  @!PT LDS RZ, [RZ] ;  /* 0x00000000fffff984 */ /* 0x000fe20000000800 */
[----:B------:R2:W-:Y:S06]  /*2920*/  MEMBAR.ALL.CTA ;  /* 0x0000000000007992 */ /* 0x0005ec0000008000 */
[----:B--2---:R-:W2:Y:S01]  /*2930*/  FENCE.VIEW.ASYNC.S ;  /* 0x00000000000073c6 */ /* 0x004ea20000000000 */
[----:B------:R-:W-:Y:S01]  /*2940*/  SEL R11, R11, RZ, P1 ;  /* 0x000000ff0b0b7207 */ /* 0x000fe20000800000 */
[----:B--2---:R2:W-:Y:S01]  /*2950*/  SYNCS.ARRIVE.TRANS64.RED.A1T0 RZ, [R0+URZ], RZ ;  /* 0x000000ff00ff79a7 */ /* 0x0045e200081004ff */
[----:B-1----:R-:W-:-:S02]  /*2960*/  LOP3.LUT P3, RZ, R6, 0x1, RZ, 0xc0, !PT ;  /* 0x0000000106ff7812 */ /* 0x002fc4000786c0ff */
[----:B------:R-:W-:-:S04]  /*2970*/  SEL R4, RZ, 0x1, P1 ;  /* 0x00000001ff047807 */ /* 0x000fc80000800000 */
[----:B------:R-:W-:Y:S02]  /*2980*/  LOP3.LUT R10, R10, R4, RZ, 0x3c, !PT ;  /* 0x000000040a0a7212 */ /* 0x000fe400078e3cff */
[----:B--2---:R-:W-:-:S04]  /*2990*/  SEL R0, RZ, 0x1, P0 ;  /* 0x00000001ff007807 */ /* 0x004fc80000000000 */
[----:B------:R-:W-:Y:S01]  /*29a0*/  LOP3.LUT R9, R9, R0, RZ, 0x3c, !PT ;  /* 0x0000000009097212 */ /* 0x000fe200078e3cff */
[----:B------:R-:W-:Y:S06]  /*29b0*/  @P3 BRA `(.L_x_45) ;  /* 0xfffffffc002c3947 */ /* 0x000fec000383ffff */
[----:B------:R-:W-:Y:S01]  /*29c0*/  ULEA UR5, UR6, UR37, 0x3 ;  /* 0x0000002506057291 */ /* 0x000fe2000f8e18ff */
[----:B------:R-:W-:-:S08]  /*29d0*/  SHF.L.U32 R2, R12, 0x1f, RZ ;  /* 0x0000001f0c027819 */ /* 0x000fd000000006ff */
[----:B------:R-:W1:Y:S02]  /*29e0*/  SYNCS.PHASECHK.TRANS64 P0, [UR5+0xb0], R2 ;  /* 0x0000b002ff0075a7 */ /* 0x000e640008001005 */
[----:B-1----:R-:W-:Y:S05]  /*29f0*/  @P0 BRA `(.L_x_46) ;  /* 0x0000000000080947 */ /* 0x002fea0003800000 */
[----:B------:R-:W1:Y:S02]  /*2a00*/  SYNCS.PHASECHK.TRANS64.TRYWAIT P0, [UR5+0xb0], R2 ;  /* 0x0000b002ff0075a7 */ /* 0x000e640008001105 */
[----:B-1----:R-:W-:Y:S05]  /*2a10*/  @!P0 BRA `(.L_x_47) ;  /* 0x0000005400348947 */ /* 0x002fea0003800000 */
.L_x_46:
[----:B------:R-:W-:-:S04]  /*2a20*/  UIADD3 UR4, UPT, UPT, UR6, 0x1, URZ ;  /* 0x0000000106047890 */ /* 0x000fc8000fffe0ff */
[----:B------:R-:W-:-:S04]  /*2a30*/  UISETP.NE.AND UP0, UPT, UR4, 0x2, UPT ;  /* 0x000000020400788c */ /* 0x000fc8000bf05270 */
[----:B------:R-:W-:Y:S02]  /*2a40*/  USEL UR7, URZ, 0x1, UP0 ;  /* 0x00000001ff077887 */ /* 0x000fe40008000000 */
[----:B------:R-:W-:-:S04]  /*2a50*/  USEL UR4, UR4, URZ, UP0 ;  /* 0x000000ff04047287 */ /* 0x000fc80008000000 */
[----:B------:R-:W-:Y:S01]  /*2a60*/  ULEA UR4, UR4, UR37, 0x3 ;  /* 0x0000002504047291 */ /* 0x000fe2000f8e18ff */
[----:B-1----:R-:W-:-:S04]  /*2a70*/  LOP3.LUT R2, R12, UR7, RZ, 0x3c, !PT ;  /* 0x000000070c027c12 */ /* 0x002fc8000f8e3cff */
[----:B------:R-:W-:-:S04]  /*2a80*/  SHF.L.U32 R0, R2, 0x1f, RZ ;  /* 0x0000001f02007819 */ /* 0x000fc800000006ff */
[----:B------:R-:W1:Y:S02]  /*2a90*/  SYNCS.PHASECHK.TRANS64 P0, [UR4+0xb0], R0 ;  /* 0x0000b000ff0075a7 */ /* 0x000e640008001004 */
[----:B-1----:R-:W-:Y:S05]  /*2aa0*/  @P0 EXIT ;  /* 0x000000000000094d */ /* 0x002fea0003800000 */
[----:B------:R-:W-:Y:S02]  /*2ab0*/  SHF.L.U32 R2, R2, 0x1f, RZ ;  /* 0x0000001f02027819 */ /* 0x000fe400000006ff */
[----:B------:R-:W-:-:S07]  /*2ac0*/  MOV R0, UR4 ;  /* 0x0000000400007c02 */ /* 0x000fce0008000f00 */
.L_x_48:
[----:B-1----:R1:W2:Y:S02]  /*2ad0*/  SYNCS.PHASECHK.TRANS64.TRYWAIT P0, [R0+URZ+0xb0], R2 ;  /* 0x0000b002000075a7 */ /* 0x0022a400080011ff */
[----:B--2---:R-:W-:Y:S05]  /*2ae0*/  @!P0 NANOSLEEP.SYNCS 0x989680 ;  /* 0x009896800000895d */ /* 0x004fea0003900000 */
[----:B------:R-:W2:Y:S02]  /*2af0*/  @!P0 SYNCS.PHASECHK.TRANS64 P0, [R0+URZ+0xb0], R2 ;  /* 0x0000b002000085a7 */ /* 0x000ea400080010ff */
[----:B--2---:R-:W-:Y:S05]  /*2b00*/  @P0 EXIT ;  /* 0x000000000000094d */ /* 0x004fea0003800000 */
[----:B------:R-:W-:Y:S05]  /*2b10*/  BRA `(.L_x_48) ;  /* 0xfffffffc00ec7947 */ /* 0x000fea000383ffff */
.L_x_41:
[----:B------:R-:W-:-:S09]  /*2b20*/  UISETP.NE.AND UP1, UPT, UR8, URZ, UPT ;  /* 0x000000ff0800728c */ /* 0x000fd2000bf25270 */
[----:B------:R-:W-:Y:S05]  /*2b30*/  BRA.U UP1, `(.L_x_49) ;  /* 0x0000000d01cc7547 */ /* 0x000fea000b800000 */
[----:B------:R-:W-:Y:S01]  /*2b40*/  UMOV UR4, 0x40 ;  /* 0x0000004000047882 */ /* 0x000fe20000000000 */
[----:B------:R-:W-:Y:S01]  /*2b50*/  NOP ;  /* 0x0000000000007918 */ /* 0x000fe20000000000 */
[----:B------:R-:W-:Y:S01]  /*2b60*/  ULEA UR4, UR37, UR4, 0x18 ;  /* 0x0000000425047291 */ /* 0x000fe2000f8ec0ff */
[----:B------:R-:W-:Y:S02]  /*2b70*/  UMOV UR5, 0x400 ;  /* 0x0000040000057882 */ /* 0x000fe40000000000 */
[----:B------:R-:W-:-:S06]  /*2b80*/  ULEA UR37, UR37, UR5, 0x18 ;  /* 0x0000000525257291 */ /* 0x000fcc000f8ec0ff */
[----:B------:R-:W1:Y:S02]  /*2b90*/  LDS.U8 R0, [UR4+0x1c] ;  /* 0x00001c04ff007984 */ /* 0x000e640008000000 */
[----:B-1----:R-:W-:-:S13]  /*2ba0*/  ISETP.NE.AND P0, PT, R0, RZ, PT ;  /* 0x000000ff0000720c */ /* 0x002fda0003f05270 */
[----:B------:R-:W-:Y:S05]  /*2bb0*/  @P0 BRA `(.L_x_50) ;  /* 0x0000000000580947 */ /* 0x000fea0003800000 */
[----:B------:R-:W-:-:S13]  /*2bc0*/  ELECT P0, URZ, PT ;  /* 0x0000000000ff782f */ /* 0x000fda0003800000 */
[----:B------:R-:W-:Y:S05]  /*2bd0*/  @!P0 BRA `(.L_x_51) ;  /* 0x0000000000608947 */ /* 0x000fea0003800000 */
[----:B------:R-:W-:Y:S01]  /*2be0*/  UMOV UR5, 0x10 ;  /* 0x0000001000057882 */ /* 0x000fe20000000000 */
[----:B------:R-:W-:Y:S01]  /*2bf0*/  HFMA2 R0, -RZ, RZ, 0, 5.9604644775390625e-08 ;  /* 0x00000001ff007431 */ /* 0x000fe200000001ff */
[----:B------:R-:W-:-:S03]  /*2c00*/  MOV R2, 0xffff ;  /* 0x0000ffff00027802 */ /* 0x000fc60000000f00 */
[----:B------:R-:W-:Y:S04]  /*2c10*/  DEPBAR.LE SB1, 0x36 ;  /* 0x00009d800000791a */ /* 0x000fe80000000000 */
[----:B------:R-:W1:Y:S02]  /*2c20*/  UTCATOMSWS.FIND_AND_SET.ALIGN UP0, UR5, UR5 ;  /* 0x00000005000575e3 */ /* 0x000e640008000800 */
[----:B-1----:R-:W-:Y:S01]  /*2c30*/  MOV R3, UR5 ;  /* 0x0000000500037c02 */ /* 0x002fe20008000f00 */
[----:B------:R-:W-:Y:S06]  /*2c40*/  BRA.U UP0, `(.L_x_52) ;  /* 0x0000000100187547 */ /* 0x000fec000b800000 */
.L_x_53:
[----:B------:R-:W-:Y:S05]  /*2c50*/  NANOSLEEP 0x64 ;  /* 0x000000640000795d */ /* 0x000fea0003800000 */
[----:B------:R-:W-:-:S05]  /*2c60*/  UMOV UR5, 0x10 ;  /* 0x0000001000057882 */ /* 0x000fca0000000000 */
[----:B------:R-:W-:Y:S04]  /*2c70*/  DEPBAR.LE SB1, 0x36 ;  /* 0x00009d800000791a */ /* 0x000fe80000000000 */
[----:B------:R-:W1:Y:S02]  /*2c80*/  UTCATOMSWS.FIND_AND_SET.ALIGN UP0, UR5, UR5 ;  /* 0x00000005000575e3 */ /* 0x000e640008000800 */
[----:B-1----:R-:W-:Y:S01]  /*2c90*/  MOV R3, UR5 ;  /* 0x0000000500037c02 */ /* 0x002fe20008000f00 */
[----:B------:R-:W-:Y:S05]  /*2ca0*/  BRA.U !UP0, `(.L_x_53) ;  /* 0xfffffffd08e87547 */ /* 0x000fea000b83ffff */
.L_x_52:
[-C--:B------:R-:W-:Y:S02]  /*2cb0*/  SHF.L.U32 R2, R2, R3.reuse, RZ ;  /* 0x0000000302027219 */ /* 0x080fe400000006ff */
[----:B------:R-:W-:Y:S01]  /*2cc0*/  SHF.L.U32 R0, R0, R3, RZ ;  /* 0x0000000300007219 */ /* 0x000fe200000006ff */
[----:B------:R-:W-:Y:S02]  /*2cd0*/  IMAD.SHL.U32 R3, R3, 0x20, RZ ;  /* 0x0000002003037824 */ /* 0x000fe400078e00ff */
[----:B------:R1:W-:Y:S04]  /*2ce0*/  ATOMS.OR RZ, [UR4+0x14], R2 ;  /* 0x00001402ffff798c */ /* 0x0003e8000b000004 */
[----:B------:R1:W-:Y:S04]  /*2cf0*/  ATOMS.OR RZ, [UR4+0x18], R0 ;  /* 0x00001800ffff798c */ /* 0x0003e8000b000004 */
[----:B------:R1:W-:Y:S01]  /*2d00*/  STS [UR37+0x150], R3 ;  /* 0x00015003ff007988 */ /* 0x0003e20008000825 */
[----:B------:R-:W-:Y:S05]  /*2d10*/  BRA `(.L_x_51) ;  /* 0x0000000000107947 */ /* 0x000fea0003800000 */
.L_x_50:
[----:B------:R-:W-:Y:S02]  /*2d20*/  MOV R0, 0xffffffff ;  /* 0xffffffff00007802 */ /* 0x000fe40000000f00 */
[----:B------:R-:W-:-:S03]  /*2d30*/  MOV R2, 0x2d60 ;  /* 0x00002d6000027802 */ /* 0x000fc60000000f00 */
[----:B------:R1:W-:Y:S04]  /*2d40*/  STS [UR37+0x150], R0 ;  /* 0x00015000ff007988 */ /* 0x0003e80008000825 */
[----:B-1-3-5:R-:W-:Y:S05]  /*2d50*/  CALL.REL.NOINC `($__internal_1_$__cuda_sm10x_tcgen05_guardrail_trap_phase_invalid_during_alloc) ;  /* 0x00000058007c7944 */ /* 0x02afea0003c00000 */
.L_x_51:
[----:B------:R-:W-:Y:S05]  /*2d60*/  WARPSYNC.ALL ;  /* 0x0000000000007948 */ /* 0x000fea0003800000 */
[----:B------:R-:W2:Y:S01]  /*2d70*/  S2UR UR5, SR_CgaCtaId ;  /* 0x00000000000579c3 */ /* 0x000ea20000008800 */
[----:B------:R-:W-:Y:S01]  /*2d80*/  UMOV UR4, 0x400 ;  /* 0x0000040000047882 */ /* 0x000fe20000000000 */
[----:B------:R-:W-:-:S06]  /*2d90*/  NOP ;  /* 0x0000000000007918 */ /* 0x000fcc0000000000 */
[----:B------:R-:W-:Y:S06]  /*2da0*/  BAR.ARV 0x6, 0xa0 ;  /* 0x0182800000007b1d */ /* 0x000fec0000002000 */
[----:B------:R-:W4:Y:S01]  /*2db0*/  LDCU UR7, c[0x0][0x38c] ;  /* 0x00007180ff0777ac */ /* 0x000f220008000800 */
[----:B------:R-:W-:Y:S01]  /*2dc0*/  IMAD.MOV.U32 R11, RZ, RZ, 0x1 ;  /* 0x00000001ff0b7424 */ /* 0x000fe200078e00ff */
[----:B------:R-:W-:Y:S01]  /*2dd0*/  CS2R R8, SRZ ;  /* 0x0000000000087805 */ /* 0x000fe2000001ff00 */
[----:B------:R-:W-:Y:S01]  /*2de0*/  IMAD.MOV.U32 R10, RZ, RZ, RZ ;  /* 0x000000ffff0a7224 */ /* 0x000fe200078e00ff */
[----:B------:R-:W3:Y:S01]  /*2df0*/  LDCU UR6, c[0x0][0x38c] ;  /* 0x00007180ff0677ac */ /* 0x000ee20008000800 */
[----:B------:R-:W-:Y:S01]  /*2e00*/  UMOV UR15, URZ ;  /* 0x000000ff000f7c82 */ /* 0x000fe20008000000 */
[----:B------:R-:W-:Y:S01]  /*2e10*/  UMOV UR14, URZ ;  /* 0x000000ff000e7c82 */ /* 0x000fe20008000000 */
[----:B--2---:R-:W-:Y:S01]  /*2e20*/  ULEA UR5, UR5, UR4, 0x18 ;  /* 0x0000000405057291 */ /* 0x004fe2000f8ec0ff */
[----:B------:R-:W-:Y:S01]  /*2e30*/  UMOV UR24, 0x0 ;  /* 0x0000000000187882 */ /* 0x000fe20000000000 */
[----:B------:R-:W-:-:S02]  /*2e40*/  UMOV UR25, 0x4200910 ;  /* 0x0420091000197882 */ /* 0x000fc40000000000 */
[----:B------:R-:W-:Y:S02]  /*2e50*/  UIADD3 UR10, UPT, UPT, UR5, 0x8800, URZ ;  /* 0x00008800050a7890 */ /* 0x000fe4000fffe0ff */
[----:B------:R-:W-:Y:S02]  /*2e60*/  UIADD3 UR11, UPT, UPT, UR5, 0x12800, URZ ;  /* 0x00012800050b7890 */ /* 0x000fe4000fffe0ff */
[----:B----4-:R-:W-:Y:S01]  /*2e70*/  UIADD3 UR7, UPT, UPT, UR7, 0x1f, URZ ;  /* 0x0000001f07077890 */ /* 0x010fe2000fffe0ff */
[----:B-1----:R-:W1:Y:S01]  /*2e80*/  LDS R0, [UR5+0x150] ;  /* 0x00015005ff007984 */ /* 0x002e620008000800 */
[----:B------:R-:W-:Y:S02]  /*2e90*/  USHF.R.U32.HI UR10, URZ, 0x4, UR10 ;  /* 0x00000004ff0a7899 */ /* 0x000fe4000801160a */
[----:B------:R-:W-:Y:S02]  /*2ea0*/  USHF.R.S32.HI UR4, URZ, 0x1f, UR7 ;  /* 0x0000001fff047899 */ /* 0x000fe40008011407 */
[----:B------:R-:W-:-:S02]  /*2eb0*/  USHF.R.U32.HI UR11, URZ, 0x4, UR11 ;  /* 0x00000004ff0b7899 */ /* 0x000fc4000801160b */
[----:B------:R-:W-:Y:S02]  /*2ec0*/  ULEA.HI UR4, UR4, UR7, URZ, 0x5 ;  /* 0x0000000704047291 */ /* 0x000fe4000f8f28ff */
[----:B------:R-:W-:Y:S02]  /*2ed0*/  ULOP3.LUT UR10, UR10, 0x3fff, URZ, 0xc0, !UPT ;  /* 0x00003fff0a0a7892 */ /* 0x000fe4000f8ec0ff */
[----:B------:R-:W-:Y:S02]  /*2ee0*/  USHF.R.S32.HI UR4, URZ, 0x5, UR4 ;  /* 0x00000005ff047899 */ /* 0x000fe40008011404 */
[----:B------:R-:W-:Y:S02]  /*2ef0*/  ULOP3.LUT UR11, UR11, 0x3fff, URZ, 0xc0, !UPT ;  /* 0x00003fff0b0b7892 */ /* 0x000fe4000f8ec0ff */
[----:B------:R-:W-:Y:S01]  /*2f00*/  UISETP.LT.AND UP0, UPT, UR4, 0x1, UPT ;  /* 0x000000010400788c */ /* 0x000fe2000bf01270 */
[----:B------:R-:W-:Y:S01]  /*2f10*/  UMOV UR22, 0x0 ;  /* 0x0000000000167882 */ /* 0x000fe20000000000 */
[----:B------:R-:W-:-:S02]  /*2f20*/  UMOV UR23, 0x4200910 ;  /* 0x0420091000177882 */ /* 0x000fc40000000000 */
[----:B------:R-:W-:Y:S02]  /*2f30*/  USEL UR9, UR4, 0x1, !UP0 ;  /* 0x0000000104097887 */ /* 0x000fe4000c000000 */
[----:B------:R-:W-:Y:S02]  /*2f40*/  ULOP3.LUT UR10, UR10, 0x10000, URZ, 0xfc, !UPT ;  /* 0x000100000a0a7892 */ /* 0x000fe4000f8efcff */
[----:B------:R-:W-:Y:S02]  /*2f50*/  ULOP3.LUT UR11, UR11, 0x10000, URZ, 0xfc, !UPT ;  /* 0x000100000b0b7892 */ /* 0x000fe4000f8efcff */
[----:B------:R-:W-:Y:S02]  /*2f60*/  UIADD3 UR9, UPT, UPT, -UR9, URZ, URZ ;  /* 0x000000ff09097290 */ /* 0x000fe4000fffe1ff */
[----:B---3--:R-:W-:Y:S01]  /*2f70*/  UISETP.GE.AND UP3, UPT, UR6, 0x1, UPT ;  /* 0x000000010600788c */ /* 0x008fe2000bf66270 */
[----:B------:R-:W-:Y:S01]  /*2f80*/  UMOV UR20, 0x0 ;  /* 0x0000000000147882 */ /* 0x000fe20000000000 */
[----:B------:R-:W-:Y:S01]  /*2f90*/  UMOV UR21, 0x4200910 ;  /* 0x0420091000157882 */ /* 0x000fe20000000000 */
[----:B------:R-:W-:Y:S01]  /*2fa0*/  UMOV UR18, 0x0 ;  /* 0x0000000000127882 */ /* 0x000fe20000000000 */
[----:B------:R-:W-:Y:S01]  /*2fb0*/  UMOV UR19, 0x4200910 ;  /* 0x0420091000137882 */ /* 0x000fe20000000000 */
[----:B-1----:R-:W-:-:S15]  /*2fc0*/  R2UR UR16, R0 ;  /* 0x00000000001072ca */ /* 0x002fde00000e0000 */
.L_x_60:
[----:B------:R-:W-:Y:S02]  /*2fd0*/  LEA R0, R10, UR5, 0x3 ;  /* 0x000000050a007c11 */ /* 0x000fe4000f8e18ff */
[----:B------:R-:W-:Y:S02]  /*2fe0*/  SHF.L.U32 R2, R9, 0x1f, RZ ;  /* 0x0000001f09027819 */ /* 0x000fe400000006ff */
[----:B------:R-:W-:Y:S01]  /*2ff0*/  PLOP3.LUT P0, PT, PT, PT, UP3, 0x80, 0x8 ;  /* 0x000000000008781c */ /* 0x000fe20003f0f038 */
[----:B------:R-:W-:Y:S01]  /*3000*/  VIADD R3, R0, 0xb0 ;  /* 0x000000b000037836 */ /* 0x000fe20000000000 */
[----:B-1----:R-:W1:Y:S02]  /*3010*/  SYNCS.PHASECHK.TRANS64.TRYWAIT P1, [R0+URZ+0xa0], R2 ;  /* 0x0000a002000075a7 */ /* 0x002e6400080211ff */
[----:B-1-3--:R-:W-:Y:S09]  /*3020*/  @!P1 BRA `(.L_x_54) ;  /* 0x0000004c00c89947 */ /* 0x00aff20003800000 */
.L_x_149:
[----:B------:R-:W-:Y:S01]  /*3030*/  LEA R4, R10, UR5, 0x4 ;  /* 0x000000050a047c11 */ /* 0x000fe2000f8e20ff */
[----:B------:R-:W-:Y:S01]  /*3040*/  @UP3 ULEA UR6, UR14, UR5, 0x3 ;  /* 0x000000050e063291 */ /* 0x000fe2000f8e18ff */
[----:B------:R-:W-:Y:S01]  /*3050*/  PLOP3.LUT P2, PT, PT, PT, PT, 0x80, 0x8 ;  /* 0x000000000008781c */ /* 0x000fe20003f4f070 */
[----:B------:R-:W-:Y:S01]  /*3060*/  ULEA UR7, UR15, UR5, 0x3 ;  /* 0x000000050f077291 */ /* 0x000fe2000f8e18ff */
[----:B------:R-:W-:Y:S02]  /*3070*/  PRMT R3, RZ, 0x654, R3 ;  /* 0x00000654ff037816 */ /* 0x000fe40000000003 */
[----:B------:R-:W2:Y:S01]  /*3080*/  LDS.128 R4, [R4+0x130] ;  /* 0x0001300004047984 */ /* 0x000ea20000000c00 */
[----:B-1----:R-:W-:Y:S02]  /*3090*/  @P0 SHF.L.U32 R2, R8, 0x1f, RZ ;  /* 0x0000001f08020819 */ /* 0x002fe400000006ff */
[----:B------:R-:W-:Y:S01]  /*30a0*/  SHF.L.U32 R0, R11, 0x1f, RZ ;  /* 0x0000001f0b007819 */ /* 0x000fe200000006ff */
[----:B------:R-:W-:Y:S01]  /*30b0*/  @!PT LDS RZ, [RZ] ;  /* 0x00000000fffff984 */ /* 0x000fe20000000800 */
[----:B------:R-:W-:Y:S01]  /*30c0*/  @!PT LDS RZ, [RZ] ;  /* 0x00000000fffff984 */ /* 0x000fe20000000800 */
[----:B------:R-:W-:Y:S01]  /*30d0*/  @!PT LDS RZ, [RZ] ;  /* 0x00000000fffff984 */ /* 0x000fe20000000800 */
[----:B------:R-:W-:Y:S01]  /*30e0*/  @!PT LDS RZ, [RZ] ;  /* 0x00000000fffff984 */ /* 0x000fe20000000800 */
[----:B------:R1:W-:Y:S06]  /*30f0*/  MEMBAR.ALL.CTA ;  /* 0x0000000000007992 */ /* 0x0003ec0000008000 */
[----:B-1----:R-:W1:Y:S02]  /*3100*/  FENCE.VIEW.ASYNC.S ;  /* 0x00000000000073c6 */ /* 0x002e640000000000 */
[----:B-1----:R1:W-:Y:S01]  /*3110*/  SYNCS.ARRIVE.TRANS64.RED.A1T0 RZ, [R3+URZ], RZ ;  /* 0x000000ff03ff79a7 */ /* 0x0023e200081004ff */
[----:B------:R1:W3:Y:S01]  /*3120*/  @P0 SYNCS.PHASECHK.TRANS64.TRYWAIT P2, [UR6], R2 ;  /* 0x00000002ff0005a7 */ /* 0x0002e20008041106 */
[----:B------:R-:W-:Y:S01]  /*3130*/  ULEA.HI UR6, UR15, UR15, URZ, 0x1 ;  /* 0x0000000f0f067291 */ /* 0x000fe2000f8f08ff */
[----:B--2---:R-:W-:-:S03]  /*3140*/  LOP3.LUT P1, RZ, R6, 0x1, RZ, 0xc0, !PT ;  /* 0x0000000106ff7812 */ /* 0x004fc6000782c0ff */
[----:B------:R-:W-:Y:S02]  /*3150*/  USHF.L.U32 UR8, UR6, 0x6, URZ ;  /* 0x0000000606087899 */ /* 0x000fe400080006ff */
[----:B------:R-:W-:Y:S02]  /*3160*/  ULOP3.LUT UR6, UR6, 0xffe, URZ, 0xc0, !UPT ;  /* 0x00000ffe06067892 */ /* 0x000fe4000f8ec0ff */
[----:B------:R-:W-:Y:S02]  /*3170*/  ULOP3.LUT UR8, UR8, 0xffffff80, URZ, 0xc0, !UPT ;  /* 0xffffff8008087892 */ /* 0x000fe4000f8ec0ff */
[----:B------:R-:W-:Y:S02]  /*3180*/  UIADD3 UR6, UPT, UPT, -UR6, UR15, URZ ;  /* 0x0000000f06067290 */ /* 0x000fe4000fffe1ff */
[----:B------:R-:W-:Y:S01]  /*3190*/  UIADD3 UR8, UPT, UPT, UR16, UR8, URZ ;  /* 0x0000000810087290 */ /* 0x000fe2000fffe0ff */
[----:B------:R-:W2:Y:S03]  /*31a0*/  SYNCS.PHASECHK.TRANS64.TRYWAIT P0, [UR7+0xe0], R0 ;  /* 0x0000e000ff0075a7 */ /* 0x000ea60008001107 */
[----:B------:R-:W-:Y:S01]  /*31b0*/  ULEA UR8, UR6, UR8, 0x14 ;  /* 0x0000000806087291 */ /* 0x000fe2000f8ea0ff */
[----:B-123--:R-:W-:Y:S11]  /*31c0*/  @!P0 BRA `(.L_x_55) ;  /* 0x0000004c00748947 */ /* 0x00eff60003800000 */
.L_x_151:
[----:B------:R-:W-:Y:S01]  /*31d0*/  IADD3 R10, PT, PT, R10, 0x1, RZ ;  /* 0x000000010a0a7810 */ /* 0x000fe20007ffe0ff */
[----:B------:R-:W-:Y:S06]  /*31e0*/  BRA.U !UP3, `(.L_x_56) ;  /* 0x000000010bc07547 */ /* 0x000fec000b800000 */
[----:B------:R-:W-:Y:S01]  /*31f0*/  UPLOP3.LUT UP4, UPT, UPT, UPT, UPT, 0x40, 0x4 ;  /* 0x000000000004789c */ /* 0x000fe20003f8e870 */
[----:B------:R-:W-:Y:S01]  /*3200*/  UMOV UR13, UR9 ;  /* 0x00000009000d7c82 */ /* 0x000fe20008000000 */
[----:B------:R-:W-:Y:S01]  /*3210*/  UMOV UR12, UR4 ;  /* 0x00000004000c7c82 */ /* 0x000fe20008000000 */
[----:B------:R-:W-:-:S08]  /*3220*/  UMOV UR17, UR14 ;  /* 0x0000000e00117c82 */ /* 0x000fd00008000000 */
.L_x_59:
[----:B------:R-:W-:Y:S02]  /*3230*/  UIADD3 UR13, UPT, UPT, UR13, 0x1, URZ ;  /* 0x000000010d0d7890 */ /* 0x000fe4000fffe0ff */
[----:B--2---:R-:W-:Y:S02]  /*3240*/  ULEA UR6, UR17, UR5, 0x3 ;  /* 0x0000000511067291 */ /* 0x004fe4000f8e18ff */
[----:B------:R-:W-:Y:S01]  /*3250*/  UISETP.NE.AND UP0, UPT, UR13, URZ, UPT ;  /* 0x000000ff0d00728c */ /* 0x000fe2000bf05270 */
[----:B---3--:R-:W-:Y:S10]  /*3260*/  @P2 BRA `(.L_x_57) ;  /* 0x00000000000c2947 */ /* 0x008ff40003800000 */
[----:B-1----:R-:W-:Y:S04]  /*3270*/  SHF.L.U32 R2, R8, 0x1f, RZ ;  /* 0x0000001f08027819 */ /* 0x002fe800000006ff */
[----:B------:R-:W1:Y:S02]  /*3280*/  SYNCS.PHASECHK.TRANS64.TRYWAIT P0, [UR6], R2 ;  /* 0x00000002ff0075a7 */ /* 0x000e640008001106 */
[----:B-1----:R-:W-:Y:S05]  /*3290*/  @!P0 BRA `(.L_x_58) ;  /* 0x0000004c00588947 */ /* 0x002fea0003800000 */
.L_x_57:
[----:B------:R-:W-:Y:S01]  /*32a0*/  UISETP.NE.AND UP1, UPT, UR12, 0x1, UPT ;  /* 0x000000010c00788c */ /* 0x000fe2000bf25270 */
[----:B------:R-:W-:Y:S01]  /*32b0*/  PLOP3.LUT P2, PT, PT, PT, PT, 0x80, 0x8 ;  /* 0x000000000008781c */ /* 0x000fe20003f4f070 */
[----:B------:R-:W-:Y:S02]  /*32c0*/  UIADD3 UR14, UPT, UPT, UR17, 0x1, URZ ;  /* 0x00000001110e7890 */ /* 0x000fe4000fffe0ff */
[----:B------:R-:W-:Y:S02]  /*32d0*/  ULEA UR28, UR17, UR11, 0xa ;  /* 0x0000000b111c7291 */ /* 0x000fe4000f8e50ff */
[----:B------:R-:W-:Y:S01]  /*32e0*/  UISETP.NE.AND UP2, UPT, UR14, 0x5, UPT ;  /* 0x000000050e00788c */ /* 0x000fe2000bf45270 */
[----:B------:R-:W-:Y:S01]  /*32f0*/  PLOP3.LUT P0, PT, PT, PT, UP1, 0x80, 0x8 ;  /* 0x000000000008781c */ /* 0x000fe20003f0f018 */
[----:B------:R-:W-:Y:S02]  /*3300*/  UIADD3 UR40, UPT, UPT, UR28, 0x2, URZ ;  /* 0x000000021c287890 */ /* 0x000fe4000fffe0ff */
[----:B------:R-:W-:Y:S02]  /*3310*/  USEL UR27, URZ, 0x1, UP2 ;  /* 0x00000001ff1b7887 */ /* 0x000fe40009000000 */
[----:B------:R-:W-:Y:S02]  /*3320*/  USEL UR14, UR14, URZ, UP2 ;  /* 0x000000ff0e0e7287 */ /* 0x000fe40009000000 */
[----:B------:R-:W-:Y:S02]  /*3330*/  UIADD3 UR36, UPT, UPT, UR28, 0x4, URZ ;  /* 0x000000041c247890 */ /* 0x000fe4000fffe0ff */
[----:B------:R-:W-:Y:S01]  /*3340*/  @UP1 ULEA UR26, UR14, UR5, 0x3 ;  /* 0x000000050e1a1291 */ /* 0x000fe2000f8e18ff */
[----:B------:R-:W-:Y:S01]  /*3350*/  LOP3.LUT R8, R8, UR27, RZ, 0x3c, !PT ;  /* 0x0000001b08087c12 */ /* 0x000fe2000f8e3cff */
[----:B------:R-:W-:Y:S02]  /*3360*/  UIADD3 UR32, UPT, UPT, UR28, 0x6, URZ ;  /* 0x000000061c207890 */ /* 0x000fe4000fffe0ff */
[----:B------:R-:W-:Y:S01]  /*3370*/  UIADD3 UR6, UPT, UPT, UR6, 0x28, URZ ;  /* 0x0000002806067890 */ /* 0x000fe2000fffe0ff */
[----:B-1----:R-:W-:Y:S01]  /*3380*/  @P0 SHF.L.U32 R0, R8, 0x1f, RZ ;  /* 0x0000001f08000819 */ /* 0x002fe200000006ff */
[----:B------:R-:W-:Y:S01]  /*3390*/  UIADD3 UR12, UPT, UPT, UR12, -0x1, URZ ;  /* 0xffffffff0c0c7890 */ /* 0x000fe2000fffe0ff */
[----:B------:R-:W-:Y:S02]  /*33a0*/  UMOV UR29, 0x40004040 ;  /* 0x40004040001d7882 */ /* 0x000fe40000000000 */
[----:B------:R2:W3:Y:S01]  /*33b0*/  @P0 SYNCS.PHASECHK.TRANS64.TRYWAIT P2, [UR26], R0 ;  /* 0x00000000ff0005a7 */ /* 0x0004e2000804111a */
[----:B------:R-:W-:Y:S01]  /*33c0*/  ULEA UR26, UR17, UR10, 0x9 ;  /* 0x0000000a111a7291 */ /* 0x000fe2000f8e48ff */
[----:B------:R-:W-:Y:S01]  /*33d0*/  UMOV UR27, 0x40004040 ;  /* 0x40004040001b7882 */ /* 0x000fe20000000000 */
[----:B------:R-:W-:Y:S02]  /*33e0*/  UMOV UR41, 0x40004040 ;  /* 0x4000404000297882 */ /* 0x000fe40000000000 */
[----:B------:R-:W-:Y:S02]  /*33f0*/  UIADD3 UR38, UPT, UPT, UR26, 0x2, URZ ;  /* 0x000000021a267890 */ /* 0x000fe4000fffe0ff */
[----:B------:R-:W-:Y:S02]  /*3400*/  UIADD3 UR34, UPT, UPT, UR26, 0x4, URZ ;  /* 0x000000041a227890 */ /* 0x000fe4000fffe0ff */
[----:B------:R-:W-:Y:S01]  /*3410*/  UIADD3 UR30, UPT, UPT, UR26, 0x6, URZ ;  /* 0x000000061a1e7890 */ /* 0x000fe2000fffe0ff */
[----:B------:R2:W-:Y:S01]  /*3420*/  UTCHMMA gdesc[UR26], gdesc[UR28], tmem[UR8], tmem[UR24], idesc[UR25], UP4 ;  /* 0x00ff181c1a0075ea */ /* 0x0005e2000a000008 */
[----:B------:R-:W-:Y:S01]  /*3430*/  UPLOP3.LUT UP4, UPT, UPT, UPT, UPT, 0x80, 0x8 ;  /* 0x000000000008789c */ /* 0x000fe20003f8f070 */
[----:B------:R-:W-:Y:S01]  /*3440*/  UMOV UR39, 0x40004040 ;  /* 0x4000404000277882 */ /* 0x000fe20000000000 */
[----:B------:R-:W-:Y:S01]  /*3450*/  UMOV UR37, 0x40004040 ;  /* 0x4000404000257882 */ /* 0x000fe20000000000 */
[----:B------:R2:W-:Y:S01]  /*3460*/  UTCHMMA gdesc[UR38], gdesc[UR40], tmem[UR8], tmem[UR22], idesc[UR23], UPT ;  /* 0x00ff1628260075ea */ /* 0x0005e2000b800008 */
[----:B------:R-:W-:Y:S01]  /*3470*/  UMOV UR35, 0x40004040 ;  /* 0x4000404000237882 */ /* 0x000fe20000000000 */
[----:B------:R-:W-:Y:S01]  /*3480*/  UMOV UR33, 0x40004040 ;  /* 0x4000404000217882 */ /* 0x000fe20000000000 */
[----:B------:R-:W-:Y:S01]  /*3490*/  UMOV UR31, 0x40004040 ;  /* 0x40004040001f7882 */ /* 0x000fe20000000000 */
[----:B------:R2:W-:Y:S01]  /*34a0*/  UTCHMMA gdesc[UR34], gdesc[UR36], tmem[UR8], tmem[UR20], idesc[UR21], UPT ;  /* 0x00ff1424220075ea */ /* 0x0005e2000b800008 */
[----:B------:R2:W-:Y:S01]  /*34b0*/  UTCHMMA gdesc[UR30], gdesc[UR32], tmem[UR8], tmem[UR18], idesc[UR19], UPT ;  /* 0x00ff12201e0075ea */ /* 0x0005e2000b800008 */
[----:B------:R2:W-:Y:S01]  /*34c0*/  UTCBAR [UR6], URZ ;  /* 0x000000ff060073e9 */ /* 0x0005e200080000ff */
[----:B------:R-:W-:Y:S01]  /*34d0*/  UMOV UR17, UR14 ;  /* 0x0000000e00117c82 */ /* 0x000fe20008000000 */
[----:B------:R-:W-:Y:S05]  /*34e0*/  BRA.U UP0, `(.L_x_59) ;  /* 0xfffffffd00507547 */ /* 0x000fea000b83ffff */
.L_x_56:
[----:B------:R-:W-:Y:S01]  /*34f0*/  UIADD3 UR15, UPT, UPT, UR15, 0x1, URZ ;  /* 0x000000010f0f7890 */ /* 0x000fe2000fffe0ff */
[C---:B------:R-:W-:Y:S01]  /*3500*/  ISETP.NE.AND P0, PT, R10.reuse, 0x2, PT ;  /* 0x000000020a00780c */ /* 0x040fe20003f05270 */
[----:B------:R-:W-:Y:S02]  /*3510*/  UIADD3 UR7, UPT, UPT, UR7, 0xc0, URZ ;  /* 0x000000c007077890 */ /* 0x000fe4000fffe0ff */
[----:B------:R-:W-:Y:S01]  /*3520*/  UISETP.NE.AND UP0, UPT, UR15, 0x4, UPT ;  /* 0x000000040f00788c */ /* 0x000fe2000bf05270 */
[----:B-12---:R-:W-:Y:S02]  /*3530*/  SEL R0, RZ, 0x1, P0 ;  /* 0x00000001ff007807 */ /* 0x006fe40000000000 */
[----:B------:R-:W-:Y:S01]  /*3540*/  SEL R10, R10, RZ, P0 ;  /* 0x000000ff0a0a7207 */ /* 0x000fe20000000000 */
[----:B------:R-:W-:Y:S01]  /*3550*/  USEL UR6, URZ, 0x1, UP0 ;  /* 0x00000001ff067887 */ /* 0x000fe20008000000 */
[----:B------:R-:W-:Y:S01]  /*3560*/  LOP3.LUT R9, R9, R0, RZ, 0x3c, !PT ;  /* 0x0000000009097212 */ /* 0x000fe200078e3cff */
[----:B------:R-:W-:Y:S01]  /*3570*/  USEL UR15, UR15, URZ, UP0 ;  /* 0x000000ff0f0f7287 */ /* 0x000fe20008000000 */
[----:B------:R1:W-:Y:S03]  /*3580*/  UTCBAR [UR7], URZ ;  /* 0x000000ff070073e9 */ /* 0x0003e600080000ff */
[----:B------:R-:W-:Y:S01]  /*3590*/  LOP3.LUT R11, R11, UR6, RZ, 0x3c, !PT ;  /* 0x000000060b0b7c12 */ /* 0x000fe2000f8e3cff */
[----:B------:R-:W-:Y:S07]  /*35a0*/  @P1 BRA `(.L_x_60) ;  /* 0xfffffff800881947 */ /* 0x000fee000383ffff */
[----:B------:R-:W2:Y:S01]  /*35b0*/  S2UR UR4, SR_CgaCtaId ;  /* 0x00000000000479c3 */ /* 0x000ea20000008800 */
[----:B------:R-:W-:Y:S01]  /*35c0*/  ELECT P0, URZ, PT ;  /* 0x0000000000ff782f */ /* 0x000fe20003800000 */
[----:B------:R-:W-:Y:S01]  /*35d0*/  IMAD.MOV.U32 R0, RZ, RZ, 0x1 ;  /* 0x00000001ff007424 */ /* 0x000fe200078e00ff */
[----:B------:R-:W-:Y:S01]  /*35e0*/  UIADD3 UR5, UPT, UPT, UR5, 0xe0, URZ ;  /* 0x000000e005057890 */ /* 0x000fe2000fffe0ff */
[----:B------:R-:W-:Y:S01]  /*35f0*/  SHF.L.U32 R2, R11, 0x1f, RZ ;  /* 0x0000001f0b027819 */ /* 0x000fe200000006ff */
[----:B------:R-:W-:-:S03]  /*3600*/  UMOV UR6, 0x40 ;  /* 0x0000004000067882 */ /* 0x000fc60000000000 */
[----:B------:R-:W-:Y:S01]  /*3610*/  UVIRTCOUNT.DEALLOC.SMPOOL 0x80 ;  /* 0x000000800000784c */ /* 0x000fe20000000000 */
[----:B--2---:R-:W-:Y:S02]  /*3620*/  ULEA UR4, UR4, UR6, 0x18 ;  /* 0x0000000604047291 */ /* 0x004fe4000f8ec0ff */
[----:B------:R-:W-:-:S07]  /*3630*/  ULEA UR6, UR15, UR5, 0x3 ;  /* 0x000000050f067291 */ /* 0x000fce000f8e18ff */
[----:B------:R2:W-:Y:S02]  /*3640*/  @P0 STS.U8 [UR4+0x1c], R0 ;  /* 0x00001c00ff000988 */ /* 0x0005e40008000004 */
[----:B------:R-:W4:Y:S02]  /*3650*/  SYNCS.PHASECHK.TRANS64.TRYWAIT P0, [UR6], R2 ;  /* 0x00000002ff0075a7 */ /* 0x000f240008001106 */
[----:B--2-4-:R-:W-:Y:S05]  /*3660*/  @!P0 BRA `(.L_x_61) ;  /* 0x00000048007c8947 */ /* 0x014fea0003800000 */
.L_x_154:
[----:B-1----:R-:W-:-:S04]  /*3670*/  UIADD3 UR7, UPT, UPT, UR15, 0x1, URZ ;  /* 0x000000010f077890 */ /* 0x002fc8000fffe0ff */
[----:B------:R-:W-:-:S04]  /*3680*/  UISETP.NE.AND UP0, UPT, UR7, 0x4, UPT ;  /* 0x000000040700788c */ /* 0x000fc8000bf05270 */
[----:B------:R-:W-:Y:S02]  /*3690*/  USEL UR8, URZ, 0x1, UP0 ;  /* 0x00000001ff087887 */ /* 0x000fe40008000000 */
[----:B------:R-:W-:-:S04]  /*36a0*/  USEL UR7, UR7, URZ, UP0 ;  /* 0x000000ff07077287 */ /* 0x000fc80008000000 */
[----:B------:R-:W-:Y:S01]  /*36b0*/  ULEA UR6, UR7, UR5, 0x3 ;  /* 0x0000000507067291 */ /* 0x000fe2000f8e18ff */
[----:B--2---:R-:W-:-:S04]  /*36c0*/  LOP3.LUT R2, R11, UR8, RZ, 0x3c, !PT ;  /* 0x000000080b027c12 */ /* 0x004fc8000f8e3cff */
[----:B------:R-:W-:-:S04]  /*36d0*/  SHF.L.U32 R3, R2, 0x1f, RZ ;  /* 0x0000001f02037819 */ /* 0x000fc800000006ff */
[----:B------:R-:W1:Y:S02]  /*36e0*/  SYNCS.PHASECHK.TRANS64.TRYWAIT P0, [UR6], R3 ;  /* 0x00000003ff0075a7 */ /* 0x000e640008001106 */
[----:B-1----:R-:W-:Y:S05]  /*36f0*/  @!P0 BRA `(.L_x_62) ;  /* 0x0000004800708947 */ /* 0x002fea0003800000 */
.L_x_156:
        /* <DEDUP_REMOVED lines=9> */
.L_x_158:
[----:B------:R-:W-:-:S04]  /*3790*/  UIADD3 UR7, UPT, UPT, UR7, 0x1, URZ ;  /* 0x0000000107077890 */ /* 0x000fc8000fffe0ff */
[----:B------:R-:W-:-:S04]  /*37a0*/  UISETP.NE.AND UP0, UPT, UR7, 0x4, UPT ;  /* 0x000000040700788c */ /* 0x000fc8000bf05270 */
[----:B------:R-:W-:Y:S02]  /*37b0*/  USEL UR6, URZ, 0x1, UP0 ;  /* 0x00000001ff067887 */ /* 0x000fe40008000000 */
[----:B------:R-:W-:-:S04]  /*37c0*/  USEL UR7, UR7, URZ, UP0 ;  /* 0x000000ff07077287 */ /* 0x000fc80008000000 */
[----:B------:R-:W-:Y:S01]  /*37d0*/  ULEA UR7, UR7, UR5, 0x3 ;  /* 0x0000000507077291 */ /* 0x000fe2000f8e18ff */
[----:B------:R-:W-:-:S04]  /*37e0*/  LOP3.LUT R2, R2, UR6, RZ, 0x3c, !PT ;  /* 0x0000000602027c12 */ /* 0x000fc8000f8e3cff */
[----:B------:R-:W-:-:S04]  /*37f0*/  SHF.L.U32 R2, R2, 0x1f, RZ ;  /* 0x0000001f02027819 */ /* 0x000fc800000006ff */
[----:B------:R-:W2:Y:S02]  /*3800*/  SYNCS.PHASECHK.TRANS64.TRYWAIT P0, [UR7], R2 ;  /* 0x00000002ff0075a7 */ /* 0x000ea40008001107 */
[----:B--2---:R-:W-:Y:S05]  /*3810*/  @!P0 BRA `(.L_x_64) ;  /* 0x0000004800588947 */ /* 0x004fea0003800000 */
.L_x_160:
[----:B------:R-:W-:Y:S01]  /*3820*/  NOP ;  /* 0x0000000000007918 */ /* 0x000fe20000000000 */
[----:B-1----:R-:W1:Y:S01]  /*3830*/  LDS R0, [UR4+0x14] ;  /* 0x00001404ff007984 */ /* 0x002e620008000800 */
[----:B------:R-:W-:Y:S01]  /*3840*/  ULOP3.LUT UR6, UR16, 0xffff, URZ, 0xc0, !UPT ;  /* 0x0000ffff10067892 */ /* 0x000fe2000f8ec0ff */
[----:B------:R-:W-:Y:S01]  /*3850*/  UMOV UR8, 0xffff ;  /* 0x0000ffff00087882 */ /* 0x000fe20000000000 */
[----:B------:R-:W-:Y:S02]  /*3860*/  UMOV UR5, 0x1 ;  /* 0x0000000100057882 */ /* 0x000fe40000000000 */
[----:B------:R-:W-:-:S04]  /*3870*/  USHF.R.U32.HI UR6, URZ, 0x5, UR6 ;  /* 0x00000005ff067899 */ /* 0x000fc80008011606 */
[----:B------:R-:W-:Y:S02]  /*3880*/  USHF.L.U32 UR8, UR8, UR6, URZ ;  /* 0x0000000608087299 */ /* 0x000fe400080006ff */
[----:B------:R-:W-:-:S04]  /*3890*/  USHF.L.U32 UR5, UR5, UR6, URZ ;  /* 0x0000000605057299 */ /* 0x000fc800080006ff */
[----:B-1----:R-:W-:-:S04]  /*38a0*/  LOP3.LUT R0, R0, UR8, RZ, 0xc0, !PT ;  /* 0x0000000800007c12 */ /* 0x002fc8000f8ec0ff */
[----:B------:R-:W-:-:S13]  /*38b0*/  ISETP.NE.AND P0, PT, R0, UR8, PT ;  /* 0x0000000800007c0c */ /* 0x000fda000bf05270 */
[----:B------:R-:W-:Y:S05]  /*38c0*/  @P0 BRA `(.L_x_65) ;  /* 0x0000000000580947 */ /* 0x000fea0003800000 */
[----:B------:R-:W1:Y:S02]  /*38d0*/  LDS R0, [UR4+0x18] ;  /* 0x00001804ff007984 */ /* 0x000e640008000800 */
[----:B-1----:R-:W-:-:S04]  /*38e0*/  LOP3.LUT R0, R0, UR5, RZ, 0xc0, !PT ;  /* 0x0000000500007c12 */ /* 0x002fc8000f8ec0ff */
[----:B------:R-:W-:-:S13]  /*38f0*/  ISETP.NE.AND P0, PT, R0, UR5, PT ;  /* 0x0000000500007c0c */ /* 0x000fda000bf05270 */
[----:B------:R-:W-:Y:S05]  /*3900*/  @P0 BRA `(.L_x_66) ;  /* 0x00000000003c0947 */ /* 0x000fea0003800000 */
[----:B------:R-:W1:Y:S01]  /*3910*/  S2R R2, SR_LANEID ;  /* 0x0000000000027919 */ /* 0x000e620000000000 */
[----:B------:R-:W-:Y:S01]  /*3920*/  ULOP3.LUT UR8, URZ, UR8, URZ, 0x33, !UPT ;  /* 0x00000008ff087292 */ /* 0x000fe2000f8e33ff */
[----:B------:R-:W-:Y:S02]  /*3930*/  VOTEU.ANY UR7, UPT, PT ;  /* 0x0000000000077886 */ /* 0x000fe400038e0100 */
[----:B------:R-:W-:-:S03]  /*3940*/  UFLO.U32 UR7, UR7 ;  /* 0x00000007000772bd */ /* 0x000fc600080e0000 */
[----:B------:R-:W-:-:S04]  /*3950*/  IMAD.U32 R0, RZ, RZ, UR8 ;  /* 0x00000008ff007e24 */ /* 0x000fc8000f8e00ff */
[----:B------:R2:W4:Y:S02]  /*3960*/  REDUX UR6, R0 ;  /* 0x00000000000673c4 */ /* 0x0005240000000000 */
[----:B------:R1:W-:Y:S02]  /*3970*/  UTCATOMSWS.AND URZ, UR8 ;  /* 0x0000000800ff79e3 */ /* 0x0003e40008000000 */
[----:B-1----:R-:W-:Y:S02]  /*3980*/  ISETP.EQ.U32.AND P0, PT, R2, UR7, PT ;  /* 0x0000000702007c0c */ /* 0x002fe4000bf02070 */
[----:B--2---:R-:W-:Y:S02]  /*3990*/  LOP3.LUT R0, RZ, UR5, RZ, 0x33, !PT ;  /* 0x00000005ff007c12 */ /* 0x004fe4000f8e33ff */
[----:B----4-:R-:W-:Y:S02]  /*39a0*/  MOV R2, UR6 ;  /* 0x0000000600027c02 */ /* 0x010fe40008000f00 */
[----:B------:R-:W1:Y:S07]  /*39b0*/  REDUX UR5, R0 ;  /* 0x00000000000573c4 */ /* 0x000e6e0000000000 */
[----:B------:R2:W-:Y:S01]  /*39c0*/  @P0 ATOMS.AND RZ, [UR4+0x14], R2 ;  /* 0x00001402ffff098c */ /* 0x0005e2000a800004 */
[----:B-1----:R-:W-:-:S05]  /*39d0*/  IMAD.U32 R0, RZ, RZ, UR5 ;  /* 0x00000005ff007e24 */ /* 0x002fca000f8e00ff */
[----:B------:R2:W-:Y:S01]  /*39e0*/  @P0 ATOMS.AND RZ, [UR4+0x18], R0 ;  /* 0x00001800ffff098c */ /* 0x0005e2000a800004 */
[----:B------:R-:W-:Y:S05]  /*39f0*/  BRA `(.L_x_67) ;  /* 0x0000000000147947 */ /* 0x000fea0003800000 */
.L_x_66:
[----:B------:R-:W-:Y:S02]  /*3a00*/  MOV R2, 0x3a20 ;  /* 0x00003a2000027802 */ /* 0x000fe40000000f00 */
[----:B---3-5:R-:W-:Y:S05]  /*3a10*/  CALL.REL.NOINC `($__internal_0_$__cuda_sm10x_tcgen05_guardrail_trap_col_being_dealloced_not_returned_by_alloc) ;  /* 0x0000004c00407944 */ /* 0x028fea0003c00000 */
[----:B------:R-:W-:Y:S05]  /*3a20*/  BRA `(.L_x_67) ;  /* 0x0000000000087947 */ /* 0x000fea0003800000 */
.L_x_65:
[----:B------:R-:W-:Y:S02]  /*3a30*/  MOV R2, 0x3a50 ;  /* 0x00003a5000027802 */ /* 0x000fe40000000f00 */
[----:B---3-5:R-:W-:Y:S05]  /*3a40*/  CALL.REL.NOINC `($__internal_2_$__cuda_sm10x_tcgen05_guardrail_trap_unallocated_columns_being_dealloced) ;  /* 0x0000004c004c7944 */ /* 0x028fea0003c00000 */
.L_x_67:
[----:B------:R-:W-:Y:S01]  /*3a50*/  NOP ;  /* 0x0000000000007918 */ /* 0x000fe20000000000 */
[----:B------:R-:W-:Y:S05]  /*3a60*/  EXIT ;  /* 0x000000000000794d */ /* 0x000fea0003800000 */
.L_x_49:
[----:B------:R-:W-:-:S09]  /*3a70*/  UISETP.NE.OR UP2, UPT, UR8, 0x3, !UP2 ;  /* 0x000000030800788c */ /* 0x000fd2000d745670 */
[----:B------:R-:W-:Y:S05]  /*3a80*/  BRA.U UP2, `(.L_x_68) ;  /* 0x0000001102047547 */ /* 0x000fea000b800000 */
[----:B------:R-:W1:Y:S01]  /*3a90*/  LDC R0, c[0x0][0xb30] ;  /* 0x0002cc00ff007b82 */ /* 0x000e620000000800 */
[----:B------:R-:W2:Y:S01]  /*3aa0*/  LDCU.64 UR8, c[0x0][0x888] ;  /* 0x00011100ff0877ac */ /* 0x000ea20008000a00 */
[----:B------:R-:W-:Y:S01]  /*3ab0*/  IMAD.MOV.U32 R30, RZ, RZ, 0x1 ;  /* 0x00000001ff1e7424 */ /* 0x000fe200078e00ff */
[----:B------:R-:W-:Y:S01]  /*3ac0*/  CS2R R28, SRZ ;  /* 0x00000000001c7805 */ /* 0x000fe2000001ff00 */
[----:B------:R-:W-:Y:S01]  /*3ad0*/  IMAD.MOV.U32 R25, RZ, RZ, 0x2000 ;  /* 0x00002000ff197424 */ /* 0x000fe200078e00ff */
[----:B------:R-:W4:Y:S03]  /*3ae0*/  LDCU.64 UR4, c[0x0][0x890] ;  /* 0x00011200ff0477ac */ /* 0x000f260008000a00 */
[----:B------:R-:W3:Y:S01]  /*3af0*/  LDC R24, c[0x0][0x370] ;  /* 0x0000dc00ff187b82 */ /* 0x000ee20000000800 */
[----:B------:R-:W-:Y:S01]  /*3b00*/  UMOV UR7, 0x400 ;  /* 0x0000040000077882 */ /* 0x000fe20000000000 */
[----:B------:R-:W-:-:S02]  /*3b10*/  UPLOP3.LUT UP1, UPT, UPT, UPT, UPT, 0x40, 0x4 ;  /* 0x000000000004789c */ /* 0x000fc40003f2e870 */
[----:B------:R-:W-:-:S04]  /*3b20*/  ULEA UR7, UR37, UR7, 0x18 ;  /* 0x0000000725077291 */ /* 0x000fc8000f8ec0ff */
[----:B------:R-:W3:Y:S01]  /*3b30*/  LDC R3, c[0x0][0xb0c] ;  /* 0x0002c300ff037b82 */ /* 0x000ee20000000800 */
[----:B------:R-:W-:Y:S02]  /*3b40*/  UIADD3 UR13, UPT, UPT, UR7, 0x68, URZ ;  /* 0x00000068070d7890 */ /* 0x000fe4000fffe0ff */
[----:B--2---:R-:W-:Y:S02]  /*3b50*/  UISETP.NE.U32.AND UP2, UPT, UR8, URZ, UPT ;  /* 0x000000ff0800728c */ /* 0x004fe4000bf45070 */
[----:B------:R-:W-:Y:S02]  /*3b60*/  UIADD3 UR33, UPT, UPT, UR7, 0x50, URZ ;  /* 0x0000005007217890 */ /* 0x000fe4000fffe0ff */
[----:B----4-:R-:W-:Y:S01]  /*3b70*/  UISETP.NE.U32.AND UP3, UPT, UR4, URZ, UPT ;  /* 0x000000ff0400728c */ /* 0x010fe2000bf65070 */
[----:B------:R-:W2:Y:S01]  /*3b80*/  LDC R18, c[0x0][0xb20] ;  /* 0x0002c800ff127b82 */ /* 0x000ea20000000800 */
[----:B-1----:R-:W-:Y:S01]  /*3b90*/  ISETP.NE.AND P1, PT, R0, 0x1, PT ;  /* 0x000000010000780c */ /* 0x002fe20003f25270 */
[----:B------:R-:W-:-:S02]  /*3ba0*/  UISETP.NE.AND.EX UP2, UPT, UR9, URZ, UPT, UP2 ;  /* 0x000000ff0900728c */ /* 0x000fc4000bf45320 */
[----:B------:R-:W-:Y:S02]  /*3bb0*/  UIADD3 UR25, UPT, UPT, UR7, 0x58, URZ ;  /* 0x0000005807197890 */ /* 0x000fe4000fffe0ff */
[----:B------:R-:W-:Y:S02]  /*3bc0*/  UIADD3 UR17, UPT, UPT, UR7, 0x60, URZ ;  /* 0x0000006007117890 */ /* 0x000fe4000fffe0ff */
[----:B-----5:R-:W1:Y:S01]  /*3bd0*/  LDC.64 R32, c[0x0][0x348] ;  /* 0x0000d200ff207b82 */ /* 0x020e620000000a00 */
[----:B------:R-:W-:Y:S02]  /*3be0*/  UPRMT UR13, UR37, 0x654, UR13 ;  /* 0x00000654250d7896 */ /* 0x000fe4000800000d */
[----:B------:R-:W-:-:S05]  /*3bf0*/  UISETP.NE.AND.EX UP3, UPT, UR5, URZ, UPT, UP3 ;  /* 0x000000ff0500728c */ /* 0x000fca000bf65330 */
[----:B------:R-:W4:Y:S08]  /*3c00*/  LDC.64 R16, c[0x0][0xb10] ;  /* 0x0002c400ff107b82 */ /* 0x000f300000000a00 */
[----:B------:R-:W1:Y:S08]  /*3c10*/  LDC.64 R6, c[0x0][0xb18] ;  /* 0x0002c600ff067b82 */ /* 0x000e700000000a00 */
[----:B------:R-:W1:Y:S08]  /*3c20*/  LDC.64 R4, c[0x0][0xb28] ;  /* 0x0002ca00ff047b82 */ /* 0x000e700000000a00 */
[----:B--23--:R-:W1:Y:S02]  /*3c30*/  LDC R19, c[0x0][0x374] ;  /* 0x0000dd00ff137b82 */ /* 0x00ce640000000800 */
.L_x_79:
[C---:B------:R-:W-:Y:S02]  /*3c40*/  LEA R0, R29.reuse, UR7, 0x3 ;  /* 0x000000071d007c11 */ /* 0x040fe4000f8e18ff */
[----:B------:R-:W-:Y:S02]  /*3c50*/  SHF.L.U32 R2, R28, 0x1f, RZ ;  /* 0x0000001f1c027819 */ /* 0x000fe400000006ff */
[----:B------:R-:W-:Y:S02]  /*3c60*/  LEA R20, R29, UR7, 0x4 ;  /* 0x000000071d147c11 */ /* 0x000fe4000f8e20ff */
[----:B--2---:R-:W2:Y:S02]  /*3c70*/  SYNCS.PHASECHK.TRANS64.TRYWAIT P0, [R0+URZ+0xa0], R2 ;  /* 0x0000a002000075a7 */ /* 0x004ea400080011ff */
[----:B--2---:R-:W-:Y:S05]  /*3c80*/  @!P0 BRA `(.L_x_69) ;  /* 0x0000004400548947 */ /* 0x004fea0003800000 */
.L_x_161:
[----:B------:R-:W-:Y:S01]  /*3c90*/  ISETP.GE.AND P0, PT, R26, 0x1, PT ;  /* 0x000000011a00780c */ /* 0x000fe20003f06270 */
[----:B------:R-:W3:Y:S01]  /*3ca0*/  LDS.128 R20, [R20+0x130] ;  /* 0x0001300014147984 */ /* 0x000ee20000000c00 */
[----:B--2---:R-:W-:Y:S01]  /*3cb0*/  VIADD R0, R0, 0xb0 ;  /* 0x000000b000007836 */ /* 0x004fe20000000000 */
[----:B------:R-:W-:Y:S01]  /*3cc0*/  @!PT LDS RZ, [RZ] ;  /* 0x00000000fffff984 */ /* 0x000fe20000000800 */
[----:B------:R-:W-:Y:S01]  /*3cd0*/  @!PT LDS RZ, [RZ] ;  /* 0x00000000fffff984 */ /* 0x000fe20000000800 */
[----:B------:R-:W-:Y:S01]  /*3ce0*/  @!PT LDS RZ, [RZ] ;  /* 0x00000000fffff984 */ /* 0x000fe20000000800 */
[----:B------:R-:W-:Y:S01]  /*3cf0*/  @!PT LDS RZ, [RZ] ;  /* 0x00000000fffff984 */ /* 0x000fe20000000800 */
[----:B------:R2:W-:Y:S06]  /*3d00*/  MEMBAR.ALL.CTA ;  /* 0x0000000000007992 */ /* 0x0005ec0000008000 */
[----:B--2---:R-:W2:Y:S01]  /*3d10*/  FENCE.VIEW.ASYNC.S ;  /* 0x00000000000073c6 */ /* 0x004ea20000000000 */
[----:B------:R-:W-:Y:S04]  /*3d20*/  PRMT R0, RZ, 0x654, R0 ;  /* 0x00000654ff007816 */ /* 0x000fe80000000000 */
[----:B--2---:R2:W-:Y:S01]  /*3d30*/  SYNCS.ARRIVE.TRANS64.RED.A1T0 RZ, [R0+URZ], RZ ;  /* 0x000000ff00ff79a7 */ /* 0x0045e200081004ff */
[----:B---3--:R-:W-:Y:S11]  /*3d40*/  LOP3.LUT P3, RZ, R22, 0x1, RZ, 0xc0, !PT ;  /* 0x0000000116ff7812 */ /* 0x008ff6000786c0ff */
[----:B------:R-:W-:Y:S02]  /*3d50*/  @!UPT UIADD3 URZ, UPT, UPT, URZ, URZ, URZ ;  /* 0x000000fffffff290 */ /* 0x000fe4000fffe0ff */
[----:B------:R-:W-:Y:S02]  /*3d60*/  @P3 MOV R11, R20 ;  /* 0x00000014000b3202 */ /* 0x000fe40000000f00 */
[----:B------:R-:W-:Y:S01]  /*3d70*/  @P3 LOP3.LUT R10, R21, 0xffff, RZ, 0xc0, !PT ;  /* 0x0000ffff150a3812 */ /* 0x000fe200078ec0ff */
[----:B--2---:R-:W-:Y:S06]  /*3d80*/  @!P0 BRA `(.L_x_70) ;  /* 0x0000000000a48947 */ /* 0x004fec0003800000 */
[-C--:B-1----:R-:W-:Y:S01]  /*3d90*/  IMAD.HI.U32 R0, R19, R7.reuse, RZ ;  /* 0x0000000713007227 */ /* 0x082fe200078e00ff */
[----:B------:R-:W-:Y:S02]  /*3da0*/  ISETP.NE.AND P0, PT, R6, 0x1, PT ;  /* 0x000000010600780c */ /* 0x000fe40003f05270 */
[----:B------:R-:W-:Y:S01]  /*3db0*/  ISETP.NE.AND P2, PT, R26, 0x1, PT ;  /* 0x000000011a00780c */ /* 0x000fe20003f45270 */
[----:B----4-:R-:W-:Y:S01]  /*3dc0*/  IMAD.HI.U32 R9, R24, R16, RZ ;  /* 0x0000001018097227 */ /* 0x010fe200078e00ff */
[----:B------:R-:W-:Y:S02]  /*3dd0*/  SHF.R.U32.HI R0, RZ, R18, R0 ;  /* 0x00000012ff007219 */ /* 0x000fe40000011600 */
[----:B------:R-:W-:Y:S01]  /*3de0*/  ISETP.NE.AND P4, PT, R3, 0x1, PT ;  /* 0x000000010300780c */ /* 0x000fe20003f85270 */
[----:B------:R-:W-:Y:S01]  /*3df0*/  IMAD.HI.U32 R13, R10, R7, RZ ;  /* 0x000000070a0d7227 */ /* 0x000fe200078e00ff */
[----:B------:R-:W-:Y:S02]  /*3e00*/  SHF.R.U32.HI R9, RZ, R17, R9 ;  /* 0x00000011ff097219 */ /* 0x000fe40000011609 */
[----:B------:R-:W-:Y:S01]  /*3e10*/  SEL R0, R19, R0, !P0 ;  /* 0x0000000013007207 */ /* 0x000fe20004000000 */
[----:B------:R-:W-:Y:S01]  /*3e20*/  IMAD.HI.U32 R12, R11, R16, RZ ;  /* 0x000000100b0c7227 */ /* 0x000fe200078e00ff */
[----:B------:R-:W-:Y:S03]  /*3e30*/  SEL R9, R24, R9, !P4 ;  /* 0x0000000918097207 */ /* 0x000fe60006000000 */
[-C--:B------:R-:W-:Y:S01]  /*3e40*/  IMAD.HI.U32 R8, R0, R4.reuse, RZ ;  /* 0x0000000400087227 */ /* 0x080fe200078e00ff */
[----:B------:R-:W-:Y:S03]  /*3e50*/  SHF.R.U32.HI R12, RZ, R17, R12 ;  /* 0x00000011ff0c7219 */ /* 0x000fe6000001160c */
[----:B------:R-:W-:Y:S01]  /*3e60*/  IMAD.HI.U32 R2, R9, R4, RZ ;  /* 0x0000000409027227 */ /* 0x000fe200078e00ff */
[-C--:B------:R-:W-:Y:S02]  /*3e70*/  @P2 SHF.R.U32.HI R0, RZ, R5.reuse, R8 ;  /* 0x00000005ff002219 */ /* 0x080fe40000011608 */
[----:B------:R-:W-:Y:S02]  /*3e80*/  SHF.R.U32.HI R8, RZ, R18, R13 ;  /* 0x00000012ff087219 */ /* 0x000fe4000001160d */
[----:B------:R-:W-:Y:S01]  /*3e90*/  @P2 SHF.R.U32.HI R9, RZ, R5, R2 ;  /* 0x00000005ff092219 */ /* 0x000fe20000011602 */
[----:B------:R-:W-:Y:S01]  /*3ea0*/  IMAD R0, R26, R0, RZ ;  /* 0x000000001a007224 */ /* 0x000fe200078e02ff */
[----:B------:R-:W-:Y:S02]  /*3eb0*/  SEL R8, R10, R8, !P0 ;  /* 0x000000080a087207 */ /* 0x000fe40004000000 */
[----:B------:R-:W-:Y:S01]  /*3ec0*/  SEL R2, R11, R12, !P4 ;  /* 0x0000000c0b027207 */ /* 0x000fe20006000000 */
[----:B------:R-:W-:Y:S01]  /*3ed0*/  IMAD R12, R26, R9, RZ ;  /* 0x000000091a0c7224 */ /* 0x000fe200078e02ff */
[C---:B------:R-:W-:Y:S01]  /*3ee0*/  ISETP.GE.AND P0, PT, R8.reuse, R0, PT ;  /* 0x000000000800720c */ /* 0x040fe20003f06270 */
[----:B------:R-:W-:Y:S03]  /*3ef0*/  IMAD.HI.U32 R0, R8, R4, RZ ;  /* 0x0000000408007227 */ /* 0x000fe600078e00ff */
[----:B------:R-:W-:Y:S02]  /*3f00*/  ISETP.GE.OR P0, PT, R2, R12, P0 ;  /* 0x0000000c0200720c */ /* 0x000fe40000706670 */
[-C--:B------:R-:W-:Y:S04]  /*3f10*/  SHF.R.U32.HI R0, RZ, R5.reuse, R0 ;  /* 0x00000005ff007219 */ /* 0x080fe80000011600 */
[----:B------:R-:W-:Y:S05]  /*3f20*/  SEL R13, R8, R0, !P2 ;  /* 0x00000000080d7207 */ /* 0x000fea0005000000 */
[----:B------:R-:W-:Y:S02]  /*3f30*/  IMAD.MOV R12, RZ, RZ, -R13 ;  /* 0x000000ffff0c7224 */ /* 0x000fe400078e0a0d */
[----:B------:R-:W-:Y:S04]  /*3f40*/  @!P0 IMAD.HI.U32 R0, R2, R4, RZ ;  /* 0x0000000402008227 */ /* 0x000fe800078e00ff */
[----:B------:R-:W-:Y:S01]  /*3f50*/  IMAD R12, R26, R12, R8 ;  /* 0x0000000c1a0c7224 */ /* 0x000fe200078e0208 */
[----:B------:R-:W-:Y:S04]  /*3f60*/  @!P0 SHF.R.U32.HI R0, RZ, R5, R0 ;  /* 0x00000005ff008219 */ /* 0x000fe80000011600 */
[----:B------:R-:W-:Y:S04]  /*3f70*/  @!P0 SEL R0, R2, R0, !P2 ;  /* 0x0000000002008207 */ /* 0x000fe80005000000 */
[----:B------:R-:W-:Y:S01]  /*3f80*/  @!P0 IADD3 R13, PT, PT, R13, -R0, RZ ;  /* 0x800000000d0d8210 */ /* 0x000fe20007ffe0ff */
[----:B------:R-:W-:Y:S01]  /*3f90*/  @!P0 IMAD R0, R9, R12, R0 ;  /* 0x0000000c09008224 */ /* 0x000fe200078e0200 */
[----:B------:R-:W-:Y:S01]  /*3fa0*/  IADD3 R9, PT, PT, -R8, RZ, RZ ;  /* 0x000000ff08097210 */ /* 0x000fe20007ffe1ff */
[--C-:B------:R-:W-:Y:S02]  /*3fb0*/  IMAD.MOV R12, RZ, RZ, -R2.reuse ;  /* 0x000000ffff0c7224 */ /* 0x100fe400078e0a02 */
[----:B------:R-:W-:Y:S02]  /*3fc0*/  @!P0 IMAD R8, R13, R26, R2 ;  /* 0x0000001a0d088224 */ /* 0x000fe400078e0202 */
[----:B------:R-:W-:Y:S02]  /*3fd0*/  @!P0 IMAD.MOV.U32 R2, RZ, RZ, R0 ;  /* 0x000000ffff028224 */ /* 0x000fe400078e0000 */
[----:B------:R-:W-:Y:S02]  /*3fe0*/  IMAD R11, R3, R12, R11 ;  /* 0x0000000c030b7224 */ /* 0x000fe400078e020b */
[----:B------:R-:W-:Y:S02]  /*3ff0*/  IMAD R10, R6, R9, R10 ;  /* 0x00000009060a7224 */ /* 0x000fe400078e020a */
[----:B------:R-:W-:Y:S02]  /*4000*/  IMAD R11, R2, R3, R11 ;  /* 0x00000003020b7224 */ /* 0x000fe400078e020b */
[----:B------:R-:W-:Y:S02]  /*4010*/  IMAD R10, R8, R6, R10 ;  /* 0x00000006080a7224 */ /* 0x000fe400078e020a */
.L_x_70:
[----:B------:R-:W-:Y:S05]  /*4020*/  BRA.U UP1, `(.L_x_71) ;  /* 0x0000000101107547 */ /* 0x000fea000b800000 */
[----:B------:R-:W-:Y:S04]  /*4030*/  MOV R2, UR6 ;  /* 0x0000000600027c02 */ /* 0x000fe80008000f00 */
[----:B------:R-:W-:Y:S04]  /*4040*/  SHF.L.U32 R2, R2, 0x1f, RZ ;  /* 0x0000001f02027819 */ /* 0x000fe800000006ff */
[----:B------:R-:W2:Y:S02]  /*4050*/  SYNCS.PHASECHK.TRANS64.TRYWAIT P0, [UR7+0x98], R2 ;  /* 0x00009802ff0075a7 */ /* 0x000ea40008001107 */
[----:B--2---:R-:W-:Y:S05]  /*4060*/  @!P0 BRA `(.L_x_72) ;  /* 0x0000004000708947 */ /* 0x004fea0003800000 */
.L_x_71:
[----:B------:R-:W-:Y:S02]  /*4070*/  R2UR UR35, R15 ;  /* 0x000000000f2372ca */ /* 0x000fe400000e0000 */
[----:B------:R-:W-:Y:S02]  /*4080*/  R2UR UR34, R14 ;  /* 0x000000000e2272ca */ /* 0x000fe400000e0000 */
[----:B------:R-:W-:Y:S02]  /*4090*/  ISETP.NE.U32.AND P2, PT, RZ, UR4, PT ;  /* 0x00000004ff007c0c */ /* 0x000fe4000bf45070 */
[----:B------:R-:W-:Y:S02]  /*40a0*/  SHF.L.U32 R14, R30, 0x1f, RZ ;  /* 0x0000001f1e0e7819 */ /* 0x000fe400000006ff */
[----:B------:R-:W-:Y:S05]  /*40b0*/  ISETP.NE.AND.EX P2, PT, RZ, UR5, PT, P2 ;  /* 0x00000005ff007c0c */ /* 0x000fea000bf45320 */
[----:B------:R-:W-:Y:S02]  /*40c0*/  USHF.L.U32 UR35, UR35, 0x6, URZ ;  /* 0x0000000623237899 */ /* 0x000fe400080006ff */
[----:B------:R-:W-:Y:S01]  /*40d0*/  USHF.L.U32 UR34, UR34, 0x7, URZ ;  /* 0x0000000722227899 */ /* 0x000fe200080006ff */
[----:B------:R-:W-:Y:S11]  /*40e0*/  BRA.U !UP3, `(.L_x_73) ;  /* 0x000000010b347547 */ /* 0x000ff6000b800000 */
[----:B------:R-:W-:Y:S01]  /*40f0*/  UPLOP3.LUT UP0, UPT, UPT, UPT, UP2, 0x80, 0x8 ;  /* 0x000000000008789c */ /* 0x000fe20003f0f020 */
[----:B--2---:R-:W-:Y:S02]  /*4100*/  HFMA2 R0, -RZ, RZ, 0, 5.9604644775390625e-08 ;  /* 0x00000001ff007431 */ /* 0x004fe400000001ff */
[----:B------:R-:W-:Y:S03]  /*4110*/  IMAD.MOV.U32 R64, RZ, RZ, 0x1 ;  /* 0x00000001ff407424 */ /* 0x000fe600078e00ff */
[----:B------:R-:W-:Y:S05]  /*4120*/  PLOP3.LUT P0, PT, PT, PT, UP0, 0x80, 0x8 ;  /* 0x000000000008781c */ /* 0x000fea0003f0f008 */
[----:B------:R-:W2:Y:S01]  /*4130*/  @UP0 LDCU.64 UR10, c[0x0][0x888] ;  /* 0x00011100ff0a07ac */ /* 0x000ea20008000a00 */
[----:B------:R-:W-:Y:S07]  /*4140*/  @UP0 UIMAD UR8, UR36, UR4, URZ ;  /* 0x00000004240802a4 */ /* 0x000fee000f8e02ff */
[----:B------:R-:W-:Y:S01]  /*4150*/  @!P0 PRMT R64, R0, 0x7610, R64 ;  /* 0x0000761000408816 */ /* 0x000fe20000000040 */
[----:B--2---:R-:W-:Y:S03]  /*4160*/  @UP0 UIMAD.WIDE UR10, UR8, 0x4, UR10 ;  /* 0x00000004080a08a5 */ /* 0x004fe6000f8e020a */
[----:B------:R-:W2:Y:S03]  /*4170*/  @!UP0 LDCU UR8, c[0x0][0x880] ;  /* 0x00011000ff0887ac */ /* 0x000ea60008000800 */
[----:B------:R-:W-:Y:S01]  /*4180*/  IMAD.U32 R8, RZ, RZ, UR10 ;  /* 0x0000000aff087e24 */ /* 0x000fe2000f8e00ff */
[----:B------:R-:W-:Y:S05]  /*4190*/  MOV R9, UR11 ;  /* 0x0000000b00097c02 */ /* 0x000fea0008000f00 */
[----:B------:R3:W5:Y:S02]  /*41a0*/  @P0 LDG.E R35, desc[UR46][R8.64] ;  /* 0x0000002e08230981 */ /* 0x000764000c1e1900 */
[----:B--23--:R-:W-:Y:S07]  /*41b0*/  @!P0 IMAD.U32 R35, RZ, RZ, UR8 ;  /* 0x00000008ff238e24 */ /* 0x00cfee000f8e00ff */
.L_x_73:
[----:B-----5:R-:W-:Y:S01]  /*41c0*/  @!P2 FSETP.EQ.AND P0, PT, R35, RZ, PT ;  /* 0x000000ff2300a20b */ /* 0x020fe20003f02000 */
[----:B------:R-:W-:Y:S01]  /*41d0*/  @!UPT UIADD3 URZ, UPT, UPT, URZ, URZ, URZ ;  /* 0x000000fffffff290 */ /* 0x000fe2000fffe0ff */
[----:B------:R-:W-:Y:S11]  /*41e0*/  @!P2 BRA `(.L_x_74) ;  /* 0x000000000014a947 */ /* 0x000ff60003800000 */
[----:B------:R-:W-:Y:S02]  /*41f0*/  LOP3.LUT P2, RZ, R64, 0xff, RZ, 0xc0, !PT ;  /* 0x000000ff40ff7812 */ /* 0x000fe4000784c0ff */
[----:B------:R-:W-:Y:S04]  /*4200*/  PLOP3.LUT P0, PT, PT, PT, UP0, 0x80, 0x8 ;  /* 0x000000000008781c */ /* 0x000fe80003f0f008 */
[----:B------:R-:W-:Y:S07]  /*4210*/  PLOP3.LUT P0, PT, P0, PT, PT, 0x8, 0x80 ;  /* 0x000000000080781c */ /* 0x000fee000070e170 */
[----:B------:R-:W-:Y:S11]  /*4220*/  @P2 FSETP.EQ.AND P0, PT, R35, RZ, PT ;  /* 0x000000ff2300220b */ /* 0x000ff60003f02000 */
[----:B------:R-:W-:Y:S02]  /*4230*/  @!UPT UIADD3 URZ, UPT, UPT, URZ, URZ, URZ ;  /* 0x000000fffffff290 */ /* 0x000fe4000fffe0ff */
.L_x_74:
[----:B------:R-:W3:Y:S01]  /*4240*/  SYNCS.PHASECHK.TRANS64.TRYWAIT P2, [UR7+0x70], R14 ;  /* 0x0000700eff0075a7 */ /* 0x000ee20008041107 */
[----:B------:R-:W-:Y:S04]  /*4250*/  ELECT P4, URZ, PT ;  /* 0x0000000000ff782f */ /* 0x000fe80003880000 */
[----:B------:R-:W-:Y:S11]  /*4260*/  PLOP3.LUT P4, PT, P0, P4, PT, 0xf2, 0x2f ;  /* 0x00000000002f781c */ /* 0x000ff60000789e72 */
[----:B------:R-:W-:Y:S02]  /*4270*/  @!UPT UIADD3 URZ, UPT, UPT, URZ, URZ, URZ ;  /* 0x000000fffffff290 */ /* 0x000fe4000fffe0ff */
[----:B-1----:R-:W-:Y:S05]  /*4280*/  @!P4 IADD3 R8, P0, PT, R32, 0x580, RZ ;  /* 0x000005802008c810 */ /* 0x002fea0007f1e0ff */
[----:B--2---:R-:W-:Y:S01]  /*4290*/  @!P4 IMAD.X R2, RZ, RZ, R33, P0 ;  /* 0x000000ffff02c224 */ /* 0x004fe200000e0621 */
[----:B---3--:R-:W-:Y:S07]  /*42a0*/  @!P2 BRA `(.L_x_75) ;  /* 0x0000003c00f8a947 */ /* 0x008fee0003800000 */
.L_x_164:
[----:B------:R-:W-:Y:S01]  /*42b0*/  @!P4 R2UR UR8, R2 ;  /* 0x000000000208c2ca */ /* 0x000fe200000e0000 */
[----:B------:R-:W-:Y:S01]  /*42c0*/  VOTEU.ALL UP1, P4 ;  /* 0x0000000000ff7886 */ /* 0x000fe20002020000 */
[----:B------:R-:W-:Y:S01]  /*42d0*/  @!P4 R2UR UR9, R8 ;  /* 0x000000000809c2ca */ /* 0x000fe200000e0000 */
[----:B-1----:R-:W-:Y:S01]  /*42e0*/  @!P4 IMAD.MOV.U32 R0, RZ, RZ, 0x2000 ;  /* 0x00002000ff00c424 */ /* 0x002fe200078e00ff */
[----:B------:R-:W-:Y:S01]  /*42f0*/  UMOV UR10, 0x0 ;  /* 0x00000000000a7882 */ /* 0x000fe20000000000 */
[----:B------:R-:W-:Y:S01]  /*4300*/  UMOV UR11, 0x10000000 ;  /* 0x10000000000b7882 */ /* 0x000fe20000000000 */
[----:B------:R-:W-:Y:S01]  /*4310*/  @!UP1 UIADD3 UR32, UPT, UPT, UR7, 0x400, URZ ;  /* 0x0000040007209890 */ /* 0x000fe2000fffe0ff */
[----:B------:R-:W-:Y:S06]  /*4320*/  VOTEU.ALL UP1, P4 ;  /* 0x0000000000ff7886 */ /* 0x000fec0002020000 */
[----:B------:R-:W-:Y:S01]  /*4330*/  IMAD.U32 R9, RZ, RZ, UR8 ;  /* 0x00000008ff097e24 */ /* 0x000fe2000f8e00ff */
[----:B------:R-:W-:Y:S01]  /*4340*/  UPRMT UR8, UR37, 0x654, UR33 ;  /* 0x0000065425087896 */ /* 0x000fe20008000021 */
[----:B------:R-:W-:Y:S03]  /*4350*/  IMAD.U32 R8, RZ, RZ, UR9 ;  /* 0x00000009ff087e24 */ /* 0x000fe6000f8e00ff */
[----:B------:R-:W-:Y:S02]  /*4360*/  @!P4 R2UR UR15, R9 ;  /* 0x00000000090fc2ca */ /* 0x000fe400000e0000 */
[----:B------:R-:W-:Y:S02]  /*4370*/  @!P4 R2UR UR14, R8 ;  /* 0x00000000080ec2ca */ /* 0x000fe400000e0000 */
[----:B------:R-:W-:Y:S05]  /*4380*/  @!P4 IADD3 R8, P0, PT, R32, 0x580, RZ ;  /* 0x000005802008c810 */ /* 0x000fea0007f1e0ff */
[----:B------:R-:W-:Y:S06]  /*4390*/  @!P4 IMAD.X R2, RZ, RZ, R33, P0 ;  /* 0x000000ffff02c224 */ /* 0x000fec00000e0621 */
[----:B------:R1:W-:Y:S01]  /*43a0*/  @!UP1 UTMALDG.3D [UR32], [UR14], desc[UR10] ;  /* 0x00000a200e0095b4 */ /* 0x0003e20008011000 */
[----:B------:R1:W-:Y:S01]  /*43b0*/  @!P4 SYNCS.ARRIVE.TRANS64.RED.A0TR RZ, [UR7+0x50], R0 ;  /* 0x00005000ffffc9a7 */ /* 0x0003e20008300407 */
[----:B------:R-:W-:Y:S01]  /*43c0*/  SYNCS.ARRIVE.TRANS64.RED.A1T0 RZ, [UR8], RZ ;  /* 0x000000ffffff79a7 */ /* 0x000fe20008100408 */
[----:B------:R-:W2:Y:S02]  /*43d0*/  SYNCS.PHASECHK.TRANS64.TRYWAIT P2, [UR7+0x78], R14 ;  /* 0x0000780eff0075a7 */ /* 0x000ea40008041107 */
[----:B-12---:R-:W-:Y:S05]  /*43e0*/  @!P2 BRA `(.L_x_76) ;  /* 0x0000003c00c0a947 */ /* 0x006fea0003800000 */
.L_x_166:
[----:B------:R-:W-:Y:S01]  /*43f0*/  @!P4 R2UR UR8, R2 ;  /* 0x000000000208c2ca */ /* 0x000fe200000e0000 */
[----:B------:R-:W-:Y:S01]  /*4400*/  VOTEU.ALL UP1, P4 ;  /* 0x0000000000ff7886 */ /* 0x000fe20002020000 */
[----:B------:R-:W-:Y:S01]  /*4410*/  @!P4 R2UR UR9, R8 ;  /* 0x000000000809c2ca */ /* 0x000fe200000e0000 */
[----:B-1----:R-:W-:Y:S01]  /*4420*/  @!P4 IMAD.MOV.U32 R0, RZ, RZ, 0x2000 ;  /* 0x00002000ff00c424 */ /* 0x002fe200078e00ff */
[----:B------:R-:W-:Y:S01]  /*4430*/  UMOV UR10, 0x0 ;  /* 0x00000000000a7882 */ /* 0x000fe20000000000 */
[----:B------:R-:W-:Y:S01]  /*4440*/  UMOV UR11, 0x10000000 ;  /* 0x10000000000b7882 */ /* 0x000fe20000000000 */
[----:B------:R-:W-:Y:S02]  /*4450*/  @!UP1 UIADD3 UR26, UPT, UPT, UR34, 0x20, URZ ;  /* 0x00000020221a9890 */ /* 0x000fe4000fffe0ff */
[----:B------:R-:W-:Y:S01]  /*4460*/  @!UP1 UIADD3 UR24, UPT, UPT, UR7, 0x2400, URZ ;  /* 0x0000240007189890 */ /* 0x000fe2000fffe0ff */
[----:B------:R-:W-:Y:S01]  /*4470*/  VOTEU.ALL UP1, P4 ;  /* 0x0000000000ff7886 */ /* 0x000fe20002020000 */
[----:B------:R-:W-:Y:S01]  /*4480*/  UMOV UR27, UR35 ;  /* 0x00000023001b7c82 */ /* 0x000fe20008000000 */
[----:B------:R-:W-:Y:S02]  /*4490*/  UMOV UR28, UR36 ;  /* 0x00000024001c7c82 */ /* 0x000fe40008000000 */
        /* <DEDUP_REMOVED lines=12> */
.L_x_168:
[----:B------:R-:W2:Y:S01]  /*4560*/  LDC.64 R12, c[0x0][0xb18] ;  /* 0x0002c600ff0c7b82 */ /* 0x000ea20000000a00 */
[----:B------:R-:W-:Y:S01]  /*4570*/  @!P4 R2UR UR8, R2 ;  /* 0x000000000208c2ca */ /* 0x000fe200000e0000 */
[----:B------:R-:W-:Y:S01]  /*4580*/  VOTEU.ALL UP1, P4 ;  /* 0x0000000000ff7886 */ /* 0x000fe20002020000 */
[----:B------:R-:W-:Y:S01]  /*4590*/  @!P4 R2UR UR9, R8 ;  /* 0x000000000809c2ca */ /* 0x000fe200000e0000 */
[----:B-1----:R-:W-:Y:S01]  /*45a0*/  @!P4 IMAD.MOV.U32 R0, RZ, RZ, 0x2000 ;  /* 0x00002000ff00c424 */ /* 0x002fe200078e00ff */
[----:B------:R-:W-:Y:S03]  /*45b0*/  UMOV UR10, 0x0 ;  /* 0x00000000000a7882 */ /* 0x000fe60000000000 */
[----:B------:R-:W1:Y:S01]  /*45c0*/  @!P1 LDC R2, c[0x0][0xb0c] ;  /* 0x0002c300ff029b82 */ /* 0x000e620000000800 */
[----:B------:R-:W-:Y:S01]  /*45d0*/  @!UP1 UIADD3 UR18, UPT, UPT, UR34, 0x40, URZ ;  /* 0x0000004022129890 */ /* 0x000fe2000fffe0ff */
[----:B------:R-:W-:Y:S01]  /*45e0*/  @P3 SHF.R.U32.HI R27, RZ, 0x10, R21 ;  /* 0x00000010ff1b3819 */ /* 0x000fe20000011615 */
[----:B------:R-:W-:Y:S01]  /*45f0*/  @!UP1 UIADD3 UR16, UPT, UPT, UR7, 0x4400, URZ ;  /* 0x0000440007109890 */ /* 0x000fe2000fffe0ff */
[----:B------:R-:W-:Y:S01]  /*4600*/  VIADD R29, R29, 0x1 ;  /* 0x000000011d1d7836 */ /* 0x000fe20000000000 */
[----:B------:R-:W-:Y:S01]  /*4610*/  VOTEU.ALL UP1, P4 ;  /* 0x0000000000ff7886 */ /* 0x000fe20002020000 */
[----:B------:R-:W-:Y:S01]  /*4620*/  UMOV UR11, 0x10000000 ;  /* 0x10000000000b7882 */ /* 0x000fe20000000000 */
[----:B------:R-:W-:Y:S01]  /*4630*/  UMOV UR19, UR35 ;  /* 0x0000002300137c82 */ /* 0x000fe20008000000 */
[----:B------:R-:W-:Y:S01]  /*4640*/  IMAD.U32 R9, RZ, RZ, UR8 ;  /* 0x00000008ff097e24 */ /* 0x000fe2000f8e00ff */
[----:B------:R-:W-:Y:S01]  /*4650*/  UMOV UR20, UR36 ;  /* 0x0000002400147c82 */ /* 0x000fe20008000000 */
[----:B------:R-:W-:Y:S01]  /*4660*/  IMAD.U32 R8, RZ, RZ, UR9 ;  /* 0x00000009ff087e24 */ /* 0x000fe2000f8e00ff */
[----:B------:R-:W-:Y:S02]  /*4670*/  UPRMT UR8, UR37, 0x654, UR17 ;  /* 0x0000065425087896 */ /* 0x000fe40008000011 */
[----:B------:R-:W-:Y:S02]  /*4680*/  @!P4 R2UR UR15, R9 ;  /* 0x00000000090fc2ca */ /* 0x000fe400000e0000 */
[----:B------:R-:W-:Y:S02]  /*4690*/  @!P4 R2UR UR14, R8 ;  /* 0x00000000080ec2ca */ /* 0x000fe400000e0000 */
[----:B------:R-:W3:Y:S11]  /*46a0*/  LDC.64 R8, c[0x0][0xb10] ;  /* 0x0002c400ff087b82 */ /* 0x000ef60000000a00 */
[----:B------:R1:W-:Y:S01]  /*46b0*/  @!UP1 UTMALDG.3D [UR16], [UR14], desc[UR10] ;  /* 0x00000a100e0095b4 */ /* 0x0003e20008011000 */
[----:B------:R5:W-:Y:S01]  /*46c0*/  @!P4 SYNCS.ARRIVE.TRANS64.RED.A0TR RZ, [UR7+0x60], R0 ;  /* 0x00006000ffffc9a7 */ /* 0x000be20008300407 */
[C---:B---3--:R-:W-:Y:S01]  /*46d0*/  @!P1 IMAD.HI.U32 R8, R11.reuse, R8, RZ ;  /* 0x000000080b089227 */ /* 0x048fe200078e00ff */
[----:B--2---:R-:W-:Y:S02]  /*46e0*/  @!P1 ISETP.NE.AND P0, PT, R12, 0x1, PT ;  /* 0x000000010c00980c */ /* 0x004fe40003f05270 */
[----:B-1----:R-:W-:Y:S01]  /*46f0*/  @!P1 ISETP.NE.AND P2, PT, R2, 0x1, PT ;  /* 0x000000010200980c */ /* 0x002fe20003f45270 */
[----:B------:R-:W-:Y:S01]  /*4700*/  SYNCS.ARRIVE.TRANS64.RED.A1T0 RZ, [UR8], RZ ;  /* 0x000000ffffff79a7 */ /* 0x000fe20008100408 */
[C---:B------:R-:W-:Y:S01]  /*4710*/  @!P1 IMAD.HI.U32 R13, R10.reuse, R13, RZ ;  /* 0x0000000d0a0d9227 */ /* 0x040fe200078e00ff */
[----:B------:R-:W-:Y:S04]  /*4720*/  @!P1 SHF.R.U32.HI R8, RZ, R9, R8 ;  /* 0x00000009ff089219 */ /* 0x000fe80000011608 */
[----:B------:R-:W-:Y:S01]  /*4730*/  @!P1 SEL R8, R11, R8, !P2 ;  /* 0x000000080b089207 */ /* 0x000fe20005000000 */
[----:B------:R-:W1:Y:S01]  /*4740*/  SYNCS.PHASECHK.TRANS64.TRYWAIT P5, [UR7+0x88], R14 ;  /* 0x0000880eff0075a7 */ /* 0x000e6200080a1107 */
[----:B-----5:R-:W2:Y:S02]  /*4750*/  @!P1 LDC R0, c[0x0][0xb20] ;  /* 0x0002c800ff009b82 */ /* 0x020ea40000000800 */
[----:B--2---:R-:W-:Y:S04]  /*4760*/  @!P1 SHF.R.U32.HI R0, RZ, R0, R13 ;  /* 0x00000000ff009219 */ /* 0x004fe8000001160d */
[----:B------:R-:W-:Y:S05]  /*4770*/  @!P1 SEL R9, R10, R0, !P0 ;  /* 0x000000000a099207 */ /* 0x000fea0004000000 */
[----:B------:R-:W-:Y:S02]  /*4780*/  @!P1 IMAD.IADD R0, R9, 0x1, -R8 ;  /* 0x0000000109009824 */ /* 0x000fe400078e0a08 */
[----:B------:R-:W-:Y:S02]  /*4790*/  @!P1 IMAD.IADD R8, R8, 0x1, -R9 ;  /* 0x0000000108089824 */ /* 0x000fe400078e0a09 */
[----:B------:R-:W-:Y:S02]  /*47a0*/  @!P1 IMAD R11, R0, R2, R11 ;  /* 0x00000002000b9224 */ /* 0x000fe400078e020b */
[----:B------:R-:W-:Y:S01]  /*47b0*/  @!P1 IMAD R10, R8, R12, R10 ;  /* 0x0000000c080a9224 */ /* 0x000fe200078e020a */
[----:B-1----:R-:W-:Y:S06]  /*47c0*/  @!P5 BRA `(.L_x_78) ;  /* 0x0000003800f8d947 */ /* 0x002fec0003800000 */
.L_x_170:
[----:B------:R-:W-:Y:S01]  /*47d0*/  @!P4 IADD3 R2, P0, PT, R32, 0x580, RZ ;  /* 0x000005802002c810 */ /* 0x000fe20007f1e0ff */
[----:B------:R-:W-:Y:S01]  /*47e0*/  VOTEU.ALL UP1, P4 ;  /* 0x0000000000ff7886 */ /* 0x000fe20002020000 */
[----:B------:R-:W-:Y:S01]  /*47f0*/  UMOV UR18, 0x0 ;  /* 0x0000000000127882 */ /* 0x000fe20000000000 */
[----:B------:R-:W-:Y:S01]  /*4800*/  UMOV UR19, 0x10000000 ;  /* 0x1000000000137882 */ /* 0x000fe20000000000 */
[----:B------:R-:W-:Y:S01]  /*4810*/  @!P4 R2UR UR9, R2 ;  /* 0x000000000209c2ca */ /* 0x000fe200000e0000 */
[----:B-1----:R-:W-:Y:S01]  /*4820*/  @!P4 IMAD.X R0, RZ, RZ, R33, P0 ;  /* 0x000000ffff00c224 */ /* 0x002fe200000e0621 */
[----:B------:R-:W-:Y:S01]  /*4830*/  @!UP1 UIADD3 UR10, UPT, UPT, UR34, 0x60, URZ ;  /* 0x00000060220a9890 */ /* 0x000fe2000fffe0ff */
[----:B------:R-:W-:Y:S01]  /*4840*/  ISETP.NE.AND P0, PT, R29, 0x2, PT ;  /* 0x000000021d00780c */ /* 0x000fe20003f05270 */
[----:B------:R-:W-:Y:S01]  /*4850*/  UMOV UR11, UR35 ;  /* 0x00000023000b7c82 */ /* 0x000fe20008000000 */
[----:B------:R-:W-:Y:S01]  /*4860*/  UMOV UR12, UR36 ;  /* 0x00000024000c7c82 */ /* 0x000fe20008000000 */
[----:B------:R-:W-:Y:S01]  /*4870*/  @!P4 R2UR UR8, R0 ;  /* 0x000000000008c2ca */ /* 0x000fe200000e0000 */
[----:B------:R-:W-:Y:S01]  /*4880*/  IMAD.IADD R14, R10, 0x1, R62 ;  /* 0x000000010a0e7824 */ /* 0x000fe200078e023e */
[----:B------:R-:W-:Y:S01]  /*4890*/  @P3 R2UR UR36, R27 ;  /* 0x000000001b2432ca */ /* 0x000fe200000e0000 */
[----:B------:R-:W-:Y:S01]  /*48a0*/  IMAD.IADD R15, R11, 0x1, R63 ;  /* 0x000000010b0f7824 */ /* 0x000fe200078e023f */
[----:B------:R-:W-:Y:S02]  /*48b0*/  SEL R0, RZ, 0x1, P0 ;  /* 0x00000001ff007807 */ /* 0x000fe40000000000 */
[----:B------:R-:W-:Y:S01]  /*48c0*/  LOP3.LUT R30, R30, 0x1, RZ, 0x3c, !PT ;  /* 0x000000011e1e7812 */ /* 0x000fe200078e3cff */
[----:B------:R-:W-:Y:S01]  /*48d0*/  IMAD.U32 R8, RZ, RZ, UR9 ;  /* 0x00000009ff087e24 */ /* 0x000fe2000f8e00ff */
[----:B------:R-:W-:Y:S01]  /*48e0*/  @!UP1 UIADD3 UR9, UPT, UPT, UR7, 0x68, URZ ;  /* 0x0000006807099890 */ /* 0x000fe2000fffe0ff */
[----:B------:R-:W-:Y:S02]  /*48f0*/  LOP3.LUT R28, R28, R0, RZ, 0x3c, !PT ;  /* 0x000000001c1c7212 */ /* 0x000fe400078e3cff */
[----:B------:R-:W-:Y:S02]  /*4900*/  SEL R29, R29, RZ, P0 ;  /* 0x000000ff1d1d7207 */ /* 0x000fe40000000000 */
[----:B------:R-:W-:Y:S01]  /*4910*/  IMAD.U32 R9, RZ, RZ, UR8 ;  /* 0x00000008ff097e24 */ /* 0x000fe2000f8e00ff */
[----:B------:R-:W-:Y:S01]  /*4920*/  @!P4 R2UR UR14, R8 ;  /* 0x00000000080ec2ca */ /* 0x000fe200000e0000 */
[----:B------:R-:W-:Y:S01]  /*4930*/  @!UP1 UIADD3 UR8, UPT, UPT, UR7, 0x6400, URZ ;  /* 0x0000640007089890 */ /* 0x000fe2000fffe0ff */
[----:B------:R-:W-:Y:S02]  /*4940*/  VOTEU.ALL UP1, P4 ;  /* 0x0000000000ff7886 */ /* 0x000fe40002020000 */
[----:B------:R-:W-:Y:S11]  /*4950*/  @!P4 R2UR UR15, R9 ;  /* 0x00000000090fc2ca */ /* 0x000ff600000e0000 */
[----:B------:R-:W-:Y:S02]  /*4960*/  @!UPT UIADD3 URZ, UPT, UPT, URZ, URZ, URZ ;  /* 0x000000fffffff290 */ /* 0x000fe4000fffe0ff */
[----:B------:R2:W-:Y:S01]  /*4970*/  @!UP1 UTMALDG.3D [UR8], [UR14], desc[UR18] ;  /* 0x000012080e0095b4 */ /* 0x0005e20008011000 */
[----:B------:R2:W-:Y:S01]  /*4980*/  @!P4 SYNCS.ARRIVE.TRANS64.RED.A0TR RZ, [UR7+0x68], R25 ;  /* 0x00006819ffffc9a7 */ /* 0x0005e20008300407 */
[----:B------:R-:W-:Y:S01]  /*4990*/  UPLOP3.LUT UP1, UPT, UPT, UPT, UPT, 0x80, 0x8 ;  /* 0x000000000008789c */ /* 0x000fe20003f2f070 */
[----:B------:R-:W-:Y:S01]  /*49a0*/  SYNCS.ARRIVE.TRANS64.RED.A1T0 RZ, [UR13], RZ ;  /* 0x000000ffffff79a7 */ /* 0x000fe2000810040d */
[----:B------:R-:W-:Y:S09]  /*49b0*/  @P3 BRA `(.L_x_79) ;  /* 0xfffffff000a03947 */ /* 0x000ff2000383ffff */
[----:B------:R-:W-:-:S04]  /*49c0*/  SHF.L.U32 R2, R30, 0x1f, RZ ;  /* 0x0000001f1e027819 */ /* 0x000fc800000006ff */
[----:B------:R-:W1:Y:S02]  /*49d0*/  SYNCS.PHASECHK.TRANS64.TRYWAIT P0, [UR7+0x70], R2 ;  /* 0x00007002ff0075a7 */ /* 0x000e640008001107 */
[----:B-1----:R-:W-:Y:S05]  /*49e0*/  @!P0 BRA `(.L_x_80) ;  /* 0x0000003800888947 */ /* 0x002fea0003800000 */
.L_x_172:
[----:B------:R-:W3:Y:S02]  /*49f0*/  SYNCS.PHASECHK.TRANS64.TRYWAIT P0, [UR7+0x78], R2 ;  /* 0x00007802ff0075a7 */ /* 0x000ee40008001107 */
[----:B---3--:R-:W-:Y:S05]  /*4a00*/  @!P0 BRA `(.L_x_81) ;  /* 0x0000003800988947 */ /* 0x008fea0003800000 */
.L_x_174:
[----:B------:R-:W3:Y:S02]  /*4a10*/  SYNCS.PHASECHK.TRANS64.TRYWAIT P0, [UR7+0x80], R2 ;  /* 0x00008002ff0075a7 */ /* 0x000ee40008001107 */
[----:B---3--:R-:W-:Y:S05]  /*4a20*/  @!P0 BRA `(.L_x_82) ;  /* 0x0000003800a88947 */ /* 0x008fea0003800000 */
.L_x_176:
[----:B-1----:R-:W-:-:S07]  /*4a30*/  MOV R0, UR7 ;  /* 0x0000000700007c02 */ /* 0x002fce0008000f00 */
.L_x_83:
[----:B-1----:R-:W-:-:S04]  /*4a40*/  SHF.L.U32 R2, R30, 0x1f, RZ ;  /* 0x0000001f1e027819 */ /* 0x002fc800000006ff */
[----:B------:R1:W3:Y:S03]  /*4a50*/  SYNCS.PHASECHK.TRANS64.TRYWAIT P0, [R0+URZ+0x88], R2 ;  /* 0x00008802000075a7 */ /* 0x0002e600080011ff */
[----:B---3--:R-:W-:Y:S05]  /*4a60*/  @!P0 NANOSLEEP.SYNCS 0x989680 ;  /* 0x009896800000895d */ /* 0x008fea0003900000 */
[----:B------:R-:W3:Y:S02]  /*4a70*/  @!P0 SYNCS.PHASECHK.TRANS64 P0, [R0+URZ+0x88], R2 ;  /* 0x00008802000085a7 */ /* 0x000ee400080010ff */
[----:B--23--:R-:W-:Y:S05]  /*4a80*/  @P0 EXIT ;  /* 0x000000000000094d */ /* 0x00cfea0003800000 */
[----:B------:R-:W-:Y:S05]  /*4a90*/  BRA `(.L_x_83) ;  /* 0xfffffffc00e87947 */ /* 0x000fea000383ffff */
.L_x_68:
[----:B------:R-:W-:-:S06]  /*4aa0*/  UISETP.GE.AND UP1, UPT, UR8, 0x4, UPT ;  /* 0x000000040800788c */ /* 0x000fcc000bf26270 */
[----:B------:R-:W-:-:S13]  /*4ab0*/  PLOP3.LUT P0, PT, PT, PT, UP1, 0x80, 0x8 ;  /* 0x000000000008781c */ /* 0x000fda0003f0f018 */
[----:B------:R-:W-:Y:S05]  /*4ac0*/  @!P0 EXIT ;  /* 0x000000000000894d */ /* 0x000fea0003800000 */
[----:B------:R-:W-:Y:S01]  /*4ad0*/  BAR.SYNC.DEFER_BLOCKING 0x6, 0xa0 ;  /* 0x0182800000007b1d */ /* 0x000fe20000010000 */
[C---:B------:R-:W-:Y:S01]  /*4ae0*/  IMAD.SHL.U32 R4, R77.reuse, 0x20, RZ ;  /* 0x000000204d047824 */ /* 0x040fe200078e00ff */
[C---:B------:R-:W-:Y:S01]  /*4af0*/  R2P PR, R77.reuse, 0x6 ;  /* 0x000000064d007804 */ /* 0x040fe20000000000 */
[C---:B------:R-:W-:Y:S01]  /*4b00*/  IMAD.SHL.U32 R68, R77.reuse, 0x4, RZ ;  /* 0x000000044d447824 */ /* 0x040fe200078e00ff */
[----:B------:R-:W-:Y:S01]  /*4b10*/  CS2R R72, SRZ ;  /* 0x0000000000487805 */ /* 0x000fe2000001ff00 */
[C---:B------:R-:W-:Y:S01]  /*4b20*/  IMAD.U32 R32, R77.reuse, 0x10000, RZ ;  /* 0x000100004d207824 */ /* 0x040fe200078e00ff */
[----:B------:R-:W-:Y:S02]  /*4b30*/  UMOV UR48, 0x400 ;  /* 0x0000040000307882 */ /* 0x000fe40000000000 */
[----:B------:R-:W1:Y:S01]  /*4b40*/  LDC R67, c[0x0][0x370] ;  /* 0x0000dc00ff437b82 */ /* 0x000e620000000800 */
[----:B------:R-:W-:Y:S01]  /*4b50*/  ULEA UR48, UR37, UR48, 0x18 ;  /* 0x0000003025307291 */ /* 0x000fe2000f8ec0ff */
[C---:B------:R-:W-:Y:S01]  /*4b60*/  LOP3.LUT R3, R4.reuse, 0xe0, RZ, 0xc0, !PT ;  /* 0x000000e004037812 */ /* 0x040fe200078ec0ff */
[----:B------:R-:W-:Y:S01]  /*4b70*/  IMAD.SHL.U32 R2, R77, 0x10, RZ ;  /* 0x000000104d027824 */ /* 0x000fe200078e00ff */
[----:B------:R-:W-:Y:S01]  /*4b80*/  LOP3.LUT R4, R4, 0x100, RZ, 0xc0, !PT ;  /* 0x0000010004047812 */ /* 0x000fe200078ec0ff */
[----:B------:R-:W-:Y:S01]  /*4b90*/  UIADD3 UR4, UPT, UPT, UR48, 0x400, URZ ;  /* 0x0000040030047890 */ /* 0x000fe2000fffe0ff */
[----:B------:R-:W-:Y:S01]  /*4ba0*/  LOP3.LUT R68, R3, 0x1c, R68, 0xf8, !PT ;  /* 0x0000001c03447812 */ /* 0x000fe200078ef844 */
[----:B------:R-:W-:Y:S01]  /*4bb0*/  IMAD.MOV.U32 R76, RZ, RZ, 0x10 ;  /* 0x00000010ff4c7424 */ /* 0x000fe200078e00ff */
[----:B------:R-:W2:Y:S01]  /*4bc0*/  LDC R28, c[0x0][0xb0c] ;  /* 0x0002c300ff1c7b82 */ /* 0x000ea20000000800 */
[----:B------:R-:W-:Y:S01]  /*4bd0*/  SHF.R.U32.HI R3, RZ, 0x2, R77 ;  /* 0x00000002ff037819 */ /* 0x000fe2000001164d */
[----:B------:R-:W-:Y:S01]  /*4be0*/  IMAD.MOV.U32 R75, RZ, RZ, 0x20 ;  /* 0x00000020ff4b7424 */ /* 0x000fe200078e00ff */
[----:B------:R-:W-:Y:S01]  /*4bf0*/  LOP3.LUT R32, R32, 0x600000, RZ, 0xc0, !PT ;  /* 0x0060000020207812 */ /* 0x000fe200078ec0ff */
[----:B------:R-:W-:Y:S01]  /*4c00*/  IMAD.MOV.U32 R74, RZ, RZ, 0x1 ;  /* 0x00000001ff4a7424 */ /* 0x000fe200078e00ff */
[----:B------:R-:W-:Y:S01]  /*4c10*/  LOP3.LUT R2, R4, 0x600, R2, 0xf8, !PT ;  /* 0x0000060004027812 */ /* 0x000fe200078ef802 */
[----:B------:R-:W-:Y:S01]  /*4c20*/  IMAD.MOV.U32 R31, RZ, RZ, RZ ;  /* 0x000000ffff1f7224 */ /* 0x000fe200078e00ff */
[----:B------:R-:W-:Y:S01]  /*4c30*/  LOP3.LUT R68, R68, 0x4, R3, 0x78, !PT ;  /* 0x0000000444447812 */ /* 0x000fe200078e7803 */
[----:B------:R-:W4:Y:S01]  /*4c40*/  LDC R65, c[0x0][0xb20] ;  /* 0x0002c800ff417b82 */ /* 0x000f220000000800 */
[----:B------:R-:W3:Y:S01]  /*4c50*/  LDS R0, [UR48+0x150] ;  /* 0x00015030ff007984 */ /* 0x000ee20008000800 */
[----:B------:R-:W-:Y:S01]  /*4c60*/  LOP3.LUT R77, R77, 0x60, RZ, 0xc0, !PT ;  /* 0x000000604d4d7812 */ /* 0x000fe200078ec0ff */
[----:B------:R-:W-:Y:S01]  /*4c70*/  IMAD.MOV.U32 R80, RZ, RZ, RZ ;  /* 0x000000ffff507224 */ /* 0x000fe200078e00ff */
[----:B------:R-:W-:Y:S01]  /*4c80*/  LOP3.LUT R68, R2, R68, RZ, 0xfc, !PT ;  /* 0x0000004402447212 */ /* 0x000fe200078efcff */
[----:B------:R-:W-:Y:S01]  /*4c90*/  IMAD.U32 R70, RZ, RZ, UR4 ;  /* 0x00000004ff467e24 */ /* 0x000fe2000f8e00ff */
[----:B------:R-:W-:Y:S01]  /*4ca0*/  SEL R76, R76, 0xfffffff0, !P2 ;  /* 0xfffffff04c4c7807 */ /* 0x000fe20005000000 */
[----:B------:R-:W1:Y:S01]  /*4cb0*/  LDCU.64 UR52, c[0x0][0x348] ;  /* 0x00006900ff3477ac */ /* 0x000e620008000a00 */
[----:B------:R-:W1:Y:S01]  /*4cc0*/  LDC R27, c[0x0][0xb30] ;  /* 0x0002cc00ff1b7b82 */ /* 0x000e620000000800 */
[----:B------:R-:W-:Y:S01]  /*4cd0*/  SEL R75, R75, 0xffffffe0, !P1 ;  /* 0xffffffe04b4b7807 */ /* 0x000fe20004800000 */
[----:B------:R-:W1:Y:S01]  /*4ce0*/  LDCU.64 UR38, c[0x0][0x888] ;  /* 0x00011100ff2677ac */ /* 0x000e620008000a00 */
[----:B------:R-:W1:Y:S05]  /*4cf0*/  LDCU.64 UR44, c[0x0][0x890] ;  /* 0x00011200ff2c77ac */ /* 0x000e6a0008000a00 */
[----:B------:R-:W1:Y:S01]  /*4d00*/  LDC.64 R60, c[0x0][0xb10] ;  /* 0x0002c400ff3c7b82 */ /* 0x000e620000000a00 */
[----:B------:R-:W-:Y:S01]  /*4d10*/  UMOV UR49, URZ ;  /* 0x000000ff00317c82 */ /* 0x000fe20008000000 */
[----:B------:R-:W-:-:S06]  /*4d20*/  UMOV UR51, URZ ;  /* 0x000000ff00337c82 */ /* 0x000fcc0008000000 */
[----:B------:R-:W1:Y:S08]  /*4d30*/  LDC.64 R24, c[0x0][0xb18] ;  /* 0x0002c600ff187b82 */ /* 0x000e700000000a00 */
[----:B------:R-:W1:Y:S08]  /*4d40*/  LDC.64 R22, c[0x0][0xb28] ;  /* 0x0002ca00ff167b82 */ /* 0x000e700000000a00 */
[----:B------:R-:W1:Y:S01]  /*4d50*/  LDC.64 R58, c[0x0][0x8b0] ;  /* 0x00022c00ff3a7b82 */ /* 0x000e620000000a00 */
[----:B---3--:R-:W-:-:S07]  /*4d60*/  IMAD.IADD R32, R0, 0x1, R32 ;  /* 0x0000000100207824 */ /* 0x008fce00078e0220 */
[----:B------:R-:W3:Y:S08]  /*4d70*/  LDC.64 R56, c[0x0][0x8a8] ;  /* 0x00022a00ff387b82 */ /* 0x000ef00000000a00 */
[----:B--2-4-:R-:W1:Y:S02]  /*4d80*/  LDC R66, c[0x0][0x374] ;  /* 0x0000dd00ff427b82 */ /* 0x014e640000000800 */
.L_x_127:
[----:B------:R-:W-:Y:S02]  /*4d90*/  LEA R0, R80, UR48, 0x3 ;  /* 0x0000003050007c11 */ /* 0x000fe4000f8e18ff */
[----:B------:R-:W-:Y:S02]  /*4da0*/  SHF.L.U32 R2, R72, 0x1f, RZ ;  /* 0x0000001f48027819 */ /* 0x000fe400000006ff */
[----:B------:R-:W-:Y:S02]  /*4db0*/  LEA R16, R80, UR48, 0x4 ;  /* 0x0000003050107c11 */ /* 0x000fe4000f8e20ff */
[----:B------:R-:W2:Y:S02]  /*4dc0*/  SYNCS.PHASECHK.TRANS64.TRYWAIT P0, [R0+URZ+0xa0], R2 ;  /* 0x0000a002000075a7 */ /* 0x000ea400080011ff */
[----:B--2---:R-:W-:Y:S05]  /*4dd0*/  @!P0 BRA `(.L_x_84) ;  /* 0x0000003400d48947 */ /* 0x004fea0003800000 */
.L_x_177:
[----:B------:R-:W4:Y:S01]  /*4de0*/  LDC.64 R10, c[0x0][0xb10] ;  /* 0x0002c400ff0a7b82 */ /* 0x000f220000000a00 */
[----:B------:R-:W3:Y:S01]  /*4df0*/  LDS.128 R16, [R16+0x130] ;  /* 0x0001300010107984 */ /* 0x000ee20000000c00 */
[----:B-1----:R-:W-:Y:S01]  /*4e00*/  ISETP.NE.AND P1, PT, R27, 0x1, PT ;  /* 0x000000011b00780c */ /* 0x002fe20003f25270 */
[----:B--2---:R-:W-:Y:S01]  /*4e10*/  VIADD R0, R0, 0xb0 ;  /* 0x000000b000007836 */ /* 0x004fe20000000000 */
[----:B------:R-:W-:Y:S04]  /*4e20*/  ISETP.GE.AND P0, PT, R26, 0x1, PT ;  /* 0x000000011a00780c */ /* 0x000fe80003f06270 */
[----:B------:R-:W1:Y:S01]  /*4e30*/  LDC.64 R8, c[0x0][0xb18] ;  /* 0x0002c600ff087b82 */ /* 0x000e620000000a00 */
[----:B------:R-:W-:Y:S01]  /*4e40*/  PRMT R0, RZ, 0x654, R0 ;  /* 0x00000654ff007816 */ /* 0x000fe20000000000 */
[----:B------:R-:W-:Y:S01]  /*4e50*/  @!PT LDS RZ, [RZ] ;  /* 0x00000000fffff984 */ /* 0x000fe20000000800 */
[----:B------:R-:W-:Y:S01]  /*4e60*/  @!PT LDS RZ, [RZ] ;  /* 0x00000000fffff984 */ /* 0x000fe20000000800 */
[----:B------:R-:W-:Y:S01]  /*4e70*/  @!PT LDS RZ, [RZ] ;  /* 0x00000000fffff984 */ /* 0x000fe20000000800 */
[----:B------:R-:W-:Y:S01]  /*4e80*/  @!PT LDS RZ, [RZ] ;  /* 0x00000000fffff984 */ /* 0x000fe20000000800 */
[----:B------:R2:W-:Y:S06]  /*4e90*/  MEMBAR.ALL.CTA ;  /* 0x0000000000007992 */ /* 0x0005ec0000008000 */
[----:B--2---:R-:W2:Y:S01]  /*4ea0*/  FENCE.VIEW.ASYNC.S ;  /* 0x00000000000073c6 */ /* 0x004ea20000000000 */
[----:B------:R-:W1:Y:S08]  /*4eb0*/  @!P1 LDC R12, c[0x0][0xb20] ;  /* 0x0002c800ff0c9b82 */ /* 0x000e700000000800 */
[----:B------:R-:W1:Y:S01]  /*4ec0*/  @!P1 LDC R7, c[0x0][0xb0c] ;  /* 0x0002c300ff079b82 */ /* 0x000e620000000800 */
[----:B--2---:R2:W-:Y:S01]  /*4ed0*/  SYNCS.ARRIVE.TRANS64.RED.A1T0 RZ, [R0+URZ], RZ ;  /* 0x000000ff00ff79a7 */ /* 0x0045e200081004ff */
[----:B---3--:R-:W-:Y:S04]  /*4ee0*/  LOP3.LUT P4, RZ, R18, 0x1, RZ, 0xc0, !PT ;  /* 0x0000000112ff7812 */ /* 0x008fe8000788c0ff */
[----:B------:R-:W-:Y:S09]  /*4ef0*/  P2R R78, PR, RZ, 0x10 ;  /* 0x00000010ff4e7803 */ /* 0x000ff20000000000 */
[----:B------:R-:W-:Y:S02]  /*4f00*/  @P4 MOV R30, R16 ;  /* 0x00000010001e4202 */ /* 0x000fe40000000f00 */
[----:B------:R-:W-:Y:S01]  /*4f10*/  @P4 LOP3.LUT R29, R17, 0xffff, RZ, 0xc0, !PT ;  /* 0x0000ffff111d4812 */ /* 0x000fe200078ec0ff */
[----:B--2-4-:R-:W-:Y:S06]  /*4f20*/  @!P0 BRA `(.L_x_85) ;  /* 0x0000000000a48947 */ /* 0x014fec0003800000 */
[----:B------:R-:W-:Y:S01]  /*4f30*/  IMAD.HI.U32 R0, R66, R25, RZ ;  /* 0x0000001942007227 */ /* 0x000fe200078e00ff */
[----:B------:R-:W-:Y:S02]  /*4f40*/  ISETP.NE.AND P0, PT, R24, 0x1, PT ;  /* 0x000000011800780c */ /* 0x000fe40003f05270 */
[----:B------:R-:W-:Y:S01]  /*4f50*/  ISETP.NE.AND P2, PT, R26, 0x1, PT ;  /* 0x000000011a00780c */ /* 0x000fe20003f45270 */
[----:B------:R-:W-:Y:S01]  /*4f60*/  IMAD.HI.U32 R4, R67, R60, RZ ;  /* 0x0000003c43047227 */ /* 0x000fe200078e00ff */
[----:B------:R-:W-:Y:S02]  /*4f70*/  SHF.R.U32.HI R0, RZ, R65, R0 ;  /* 0x00000041ff007219 */ /* 0x000fe40000011600 */
[----:B------:R-:W-:Y:S01]  /*4f80*/  ISETP.NE.AND P3, PT, R28, 0x1, PT ;  /* 0x000000011c00780c */ /* 0x000fe20003f65270 */
[----:B------:R-:W-:Y:S01]  /*4f90*/  IMAD.HI.U32 R6, R29, R25, RZ ;  /* 0x000000191d067227 */ /* 0x000fe200078e00ff */
[-C--:B------:R-:W-:Y:S02]  /*4fa0*/  SHF.R.U32.HI R4, RZ, R61.reuse, R4 ;  /* 0x0000003dff047219 */ /* 0x080fe40000011604 */
[----:B------:R-:W-:Y:S01]  /*4fb0*/  SEL R0, R66, R0, !P0 ;  /* 0x0000000042007207 */ /* 0x000fe20004000000 */
[----:B------:R-:W-:Y:S01]  /*4fc0*/  IMAD.HI.U32 R5, R30, R60, RZ ;  /* 0x0000003c1e057227 */ /* 0x000fe200078e00ff */
[----:B------:R-:W-:Y:S03]  /*4fd0*/  SEL R4, R67, R4, !P3 ;  /* 0x0000000443047207 */ /* 0x000fe60005800000 */
[-C--:B------:R-:W-:Y:S01]  /*4fe0*/  IMAD.HI.U32 R3, R0, R22.reuse, RZ ;  /* 0x0000001600037227 */ /* 0x080fe200078e00ff */
[----:B------:R-:W-:Y:S03]  /*4ff0*/  SHF.R.U32.HI R5, RZ, R61, R5 ;  /* 0x0000003dff057219 */ /* 0x000fe60000011605 */
[----:B------:R-:W-:Y:S01]  /*5000*/  IMAD.HI.U32 R2, R4, R22, RZ ;  /* 0x0000001604027227 */ /* 0x000fe200078e00ff */
[----:B------:R-:W-:Y:S02]  /*5010*/  @P2 SHF.R.U32.HI R0, RZ, R23, R3 ;  /* 0x00000017ff002219 */ /* 0x000fe40000011603 */
[----:B------:R-:W-:Y:S02]  /*5020*/  SHF.R.U32.HI R3, RZ, R65, R6 ;  /* 0x00000041ff037219 */ /* 0x000fe40000011606 */
[----:B------:R-:W-:Y:S01]  /*5030*/  @P2 SHF.R.U32.HI R4, RZ, R23, R2 ;  /* 0x00000017ff042219 */ /* 0x000fe20000011602 */
[----:B------:R-:W-:Y:S01]  /*5040*/  IMAD R0, R26, R0, RZ ;  /* 0x000000001a007224 */ /* 0x000fe200078e02ff */
[----:B------:R-:W-:Y:S02]  /*5050*/  SEL R3, R29, R3, !P0 ;  /* 0x000000031d037207 */ /* 0x000fe40004000000 */
[----:B------:R-:W-:Y:S01]  /*5060*/  SEL R2, R30, R5, !P3 ;  /* 0x000000051e027207 */ /* 0x000fe20005800000 */
[----:B------:R-:W-:Y:S01]  /*5070*/  IMAD R5, R26, R4, RZ ;  /* 0x000000041a057224 */ /* 0x000fe200078e02ff */
[C---:B------:R-:W-:Y:S01]  /*5080*/  ISETP.GE.AND P0, PT, R3.reuse, R0, PT ;  /* 0x000000000300720c */ /* 0x040fe20003f06270 */
[C---:B------:R-:W-:Y:S03]  /*5090*/  IMAD.HI.U32 R0, R3.reuse, R22, RZ ;  /* 0x0000001603007227 */ /* 0x040fe600078e00ff */
[C---:B------:R-:W-:Y:S02]  /*50a0*/  ISETP.GE.OR P0, PT, R2.reuse, R5, P0 ;  /* 0x000000050200720c */ /* 0x040fe40000706670 */
[----:B------:R-:W-:Y:S04]  /*50b0*/  SHF.R.U32.HI R0, RZ, R23, R0 ;  /* 0x00000017ff007219 */ /* 0x000fe80000011600 */
[C---:B------:R-:W-:Y:S05]  /*50c0*/  SEL R6, R3.reuse, R0, !P2 ;  /* 0x0000000003067207 */ /* 0x040fea0005000000 */
        /* <DEDUP_REMOVED lines=14> */
[----:B------:R-:W-:Y:S07]  /*51b0*/  IMAD R29, R3, R24, R29 ;  /* 0x00000018031d7224 */ /* 0x000fee00078e021d */
.L_x_85:
[----:B-1----:R-:W-:Y:S01]  /*51c0*/  @!P1 ISETP.NE.AND P0, PT, R8, 0x1, PT ;  /* 0x000000010800980c */ /* 0x002fe20003f05270 */
[----:B------:R-:W-:Y:S01]  /*51d0*/  @!P1 IMAD.HI.U32 R2, R29, R9, RZ ;  /* 0x000000091d029227 */ /* 0x000fe200078e00ff */
[----:B------:R-:W-:Y:S01]  /*51e0*/  R2UR UR42, R15 ;  /* 0x000000000f2a72ca */ /* 0x000fe200000e0000 */
[----:B------:R-:W-:Y:S01]  /*51f0*/  BSSY.RECONVERGENT B6, `(.L_x_86) ;  /* 0x0000031000067945 */ /* 0x000fe20003800200 */
[----:B------:R-:W-:Y:S01]  /*5200*/  R2UR UR41, R14 ;  /* 0x000000000e2972ca */ /* 0x000fe200000e0000 */
[----:B------:R-:W-:Y:S01]  /*5210*/  @!P1 IMAD.HI.U32 R0, R30, R10, RZ ;  /* 0x0000000a1e009227 */ /* 0x000fe200078e00ff */
[----:B------:R-:W-:Y:S02]  /*5220*/  @!P1 SHF.R.U32.HI R2, RZ, R12, R2 ;  /* 0x0000000cff029219 */ /* 0x000fe40000011602 */
[----:B------:R-:W-:Y:S01]  /*5230*/  @!P1 ISETP.NE.AND P2, PT, R7, 0x1, PT ;  /* 0x000000010700980c */ /* 0x000fe20003f45270 */
[----:B------:R-:W-:Y:S01]  /*5240*/  VIADD R80, R80, 0x1 ;  /* 0x0000000150507836 */ /* 0x000fe20000000000 */
[----:B------:R-:W-:Y:S02]  /*5250*/  @!P1 SEL R2, R29, R2, !P0 ;  /* 0x000000021d029207 */ /* 0x000fe40004000000 */
[----:B------:R-:W-:Y:S02]  /*5260*/  @!P1 SHF.R.U32.HI R0, RZ, R11, R0 ;  /* 0x0000000bff009219 */ /* 0x000fe40000011600 */
[----:B------:R-:W-:Y:S01]  /*5270*/  LOP3.LUT P0, RZ, R70, 0x3f0, RZ, 0xc0, !PT ;  /* 0x000003f046ff7812 */ /* 0x000fe2000780c0ff */
[----:B------:R-:W-:Y:S01]  /*5280*/  USHF.L.U32 UR42, UR42, 0x6, URZ ;  /* 0x000000062a2a7899 */ /* 0x000fe200080006ff */
[----:B------:R-:W-:Y:S01]  /*5290*/  @!P1 SEL R3, R30, R0, !P2 ;  /* 0x000000001e039207 */ /* 0x000fe20005000000 */
[----:B------:R-:W-:Y:S01]  /*52a0*/  USHF.L.U32 UR41, UR41, 0x7, URZ ;  /* 0x0000000729297899 */ /* 0x000fe200080006ff */
[----:B------:R-:W-:Y:S03]  /*52b0*/  @P4 SHF.R.U32.HI R71, RZ, 0x10, R17 ;  /* 0x00000010ff474819 */ /* 0x000fe60000011611 */
[----:B------:R-:W-:Y:S02]  /*52c0*/  @!P1 IMAD.IADD R0, R2, 0x1, -R3 ;  /* 0x0000000102009824 */ /* 0x000fe400078e0a03 */
[----:B------:R-:W-:Y:S02]  /*52d0*/  @!P1 IMAD.IADD R2, R3, 0x1, -R2 ;  /* 0x0000000103029824 */ /* 0x000fe400078e0a02 */
[----:B------:R-:W-:Y:S02]  /*52e0*/  @!P1 IMAD R30, R0, R7, R30 ;  /* 0x00000007001e9224 */ /* 0x000fe400078e021e */
[----:B------:R-:W-:Y:S01]  /*52f0*/  @!P1 IMAD R29, R2, R8, R29 ;  /* 0x00000008021d9224 */ /* 0x000fe200078e021d */
[----:B------:R-:W-:Y:S06]  /*5300*/  @!P0 BRA `(.L_x_87) ;  /* 0x00000000007c8947 */ /* 0x000fec0003800000 */
[----:B------:R-:W1:Y:S01]  /*5310*/  LDCU.64 UR8, c[0x4][0x80] ;  /* 0x01001000ff0877ac */ /* 0x000e620008000a00 */
[----:B------:R-:W-:Y:S01]  /*5320*/  MOV R2, 0x0 ;  /* 0x0000000000027802 */ /* 0x000fe20000000f00 */
[----:B------:R-:W-:Y:S02]  /*5330*/  HFMA2 R12, -RZ, RZ, 0, 5.9604644775390625e-08 ;  /* 0x00000001ff0c7431 */ /* 0x000fe400000001ff */
[----:B------:R-:W-:Y:S01]  /*5340*/  IMAD.MOV.U32 R8, RZ, RZ, 0x70 ;  /* 0x00000070ff087424 */ /* 0x000fe200078e00ff */
[----:B------:R2:W3:Y:S01]  /*5350*/  LDC.64 R14, c[0x4][R2] ;  /* 0x01000000020e7b82 */ /* 0x0004e20000000a00 */
[----:B------:R-:W4:Y:S01]  /*5360*/  LDCU.64 UR6, c[0x4][0x88] ;  /* 0x01001100ff0677ac */ /* 0x000f220008000a00 */
[----:B------:R-:W-:Y:S01]  /*5370*/  IMAD.MOV.U32 R13, RZ, RZ, RZ ;  /* 0x000000ffff0d7224 */ /* 0x000fe200078e00ff */
[----:B------:R-:W2:Y:S01]  /*5380*/  LDCU.64 UR4, c[0x4][0x8] ;  /* 0x01000100ff0477ac */ /* 0x000ea20008000a00 */
[----:B-1----:R-:W-:Y:S01]  /*5390*/  MOV R5, UR9 ;  /* 0x0000000900057c02 */ /* 0x002fe20008000f00 */
[----:B------:R-:W-:Y:S01]  /*53a0*/  IMAD.U32 R4, RZ, RZ, UR8 ;  /* 0x00000008ff047e24 */ /* 0x000fe2000f8e00ff */
[----:B----4-:R-:W-:Y:S01]  /*53b0*/  MOV R7, UR7 ;  /* 0x0000000700077c02 */ /* 0x010fe20008000f00 */
[----:B------:R-:W-:Y:S01]  /*53c0*/  IMAD.U32 R6, RZ, RZ, UR6 ;  /* 0x00000006ff067e24 */ /* 0x000fe2000f8e00ff */
[----:B--2---:R-:W-:Y:S01]  /*53d0*/  MOV R11, UR5 ;  /* 0x00000005000b7c02 */ /* 0x004fe20008000f00 */
[----:B------:R-:W-:Y:S02]  /*53e0*/  IMAD.U32 R10, RZ, RZ, UR4 ;  /* 0x00000004ff0a7e24 */ /* 0x000fe4000f8e00ff */
[----:B------:R-:W-:Y:S07]  /*53f0*/  LEPC R20, `(.L_x_88) ;  /* 0x000000001014794e */ /* 0x000fee0000000000 */
[----:B---3-5:R-:W-:Y:S05]  /*5400*/  CALL.ABS.NOINC R14 ;  /* 0x000000000e007343 */ /* 0x028fea0003c00000 */
.L_x_88:
[----:B------:R-:W1:Y:S01]  /*5410*/  LDCU.64 UR8, c[0x4][0x80] ;  /* 0x01001000ff0877ac */ /* 0x000e620008000a00 */
[----:B------:R-:W2:Y:S01]  /*5420*/  LDC.64 R2, c[0x4][R2] ;  /* 0x0100000002027b82 */ /* 0x000ea20000000a00 */
[----:B------:R-:W-:Y:S02]  /*5430*/  HFMA2 R12, -RZ, RZ, 0, 5.9604644775390625e-08 ;  /* 0x00000001ff0c7431 */ /* 0x000fe400000001ff */
[----:B------:R-:W-:Y:S02]  /*5440*/  IMAD.MOV.U32 R8, RZ, RZ, 0x70 ;  /* 0x00000070ff087424 */ /* 0x000fe400078e00ff */
[----:B------:R-:W-:Y:S01]  /*5450*/  IMAD.MOV.U32 R13, RZ, RZ, RZ ;  /* 0x000000ffff0d7224 */ /* 0x000fe200078e00ff */
[----:B------:R-:W3:Y:S01]  /*5460*/  LDCU.64 UR6, c[0x4][0x88] ;  /* 0x01001100ff0677ac */ /* 0x000ee20008000a00 */
[----:B------:R-:W4:Y:S01]  /*5470*/  LDCU.64 UR4, c[0x4][0x8] ;  /* 0x01000100ff0477ac */ /* 0x000f220008000a00 */
[----:B-1----:R-:W-:Y:S02]  /*5480*/  MOV R4, UR8 ;  /* 0x0000000800047c02 */ /* 0x002fe40008000f00 */
[----:B------:R-:W-:Y:S02]  /*5490*/  MOV R5, UR9 ;  /* 0x0000000900057c02 */ /* 0x000fe40008000f00 */
[----:B---3--:R-:W-:Y:S01]  /*54a0*/  MOV R7, UR7 ;  /* 0x0000000700077c02 */ /* 0x008fe20008000f00 */
[----:B------:R-:W-:Y:S01]  /*54b0*/  IMAD.U32 R6, RZ, RZ, UR6 ;  /* 0x00000006ff067e24 */ /* 0x000fe2000f8e00ff */
[----:B----4-:R-:W-:Y:S01]  /*54c0*/  MOV R11, UR5 ;  /* 0x00000005000b7c02 */ /* 0x010fe20008000f00 */
[----:B------:R-:W-:Y:S02]  /*54d0*/  IMAD.U32 R10, RZ, RZ, UR4 ;  /* 0x00000004ff0a7e24 */ /* 0x000fe4000f8e00ff */
[----:B------:R-:W-:Y:S07]  /*54e0*/  LEPC R20, `(.L_x_87) ;  /* 0x000000001014794e */ /* 0x000fee0000000000 */
[----:B--2---:R-:W-:Y:S05]  /*54f0*/  CALL.ABS.NOINC R2 ;  /* 0x0000000002007343 */ /* 0x004fea0003c00000 */
.L_x_87:
[----:B------:R-:W-:Y:S05]  /*5500*/  BSYNC.RECONVERGENT B6 ;  /* 0x0000000000067941 */ /* 0x000fea0003800200 */
.L_x_86:
[----:B------:R-:W-:Y:S01]  /*5510*/  ISETP.NE.U32.AND P4, PT, R58, RZ, PT ;  /* 0x000000ff3a00720c */ /* 0x000fe20003f85070 */
[----:B------:R-:W-:Y:S01]  /*5520*/  UISETP.NE.AND UP2, UPT, UR50, URZ, UPT ;  /* 0x000000ff3200728c */ /* 0x000fe2000bf45270 */
[----:B------:R-:W-:Y:S01]  /*5530*/  ISETP.NE.U32.AND P2, PT, RZ, UR38, PT ;  /* 0x00000026ff007c0c */ /* 0x000fe2000bf45070 */
[----:B------:R-:W-:Y:S01]  /*5540*/  UISETP.NE.U32.AND UP1, UPT, UR44, URZ, UPT ;  /* 0x000000ff2c00728c */ /* 0x000fe2000bf25070 */
[----:B------:R-:W-:Y:S01]  /*5550*/  ISETP.NE.AND.EX P4, PT, R59, RZ, PT, P4 ;  /* 0x000000ff3b00720c */ /* 0x000fe20003f85340 */
[----:B------:R-:W-:Y:S01]  /*5560*/  UPLOP3.LUT UP0, UPT, UPT, UPT, UPT, 0x40, 0x4 ;  /* 0x000000000004789c */ /* 0x000fe20003f0e870 */
[----:B------:R-:W-:Y:S01]  /*5570*/  ISETP.NE.AND.EX P2, PT, RZ, UR39, PT, P2 ;  /* 0x00000027ff007c0c */ /* 0x000fe2000bf45320 */
[----:B------:R-:W-:Y:S01]  /*5580*/  UISETP.NE.AND.EX UP1, UPT, UR45, URZ, UPT, UP1 ;  /* 0x000000ff2d00728c */ /* 0x000fe2000bf25310 */
[----:B------:R-:W-:Y:S04]  /*5590*/  PLOP3.LUT P1, PT, PT, PT, UP2, 0x80, 0x8 ;  /* 0x000000000008781c */ /* 0x000fe80003f2f028 */
[----:B------:R-:W-:Y:S06]  /*55a0*/  @UP2 UPLOP3.LUT UP0, UPT, UPT, UPT, UP1, 0x80, 0x8 ;  /* 0x000000000008289c */ /* 0x000fec0003f0f010 */
[----:B------:R-:W-:Y:S01]  /*55b0*/  PLOP3.LUT P0, PT, PT, PT, UP0, 0x80, 0x8 ;  /* 0x000000000008781c */ /* 0x000fe20003f0f008 */
[----:B------:R-:W-:Y:S01]  /*55c0*/  @!UPT UIADD3 URZ, UPT, UPT, URZ, URZ, URZ ;  /* 0x000000fffffff290 */ /* 0x000fe2000fffe0ff */
[----:B------:R-:W-:Y:S11]  /*55d0*/  BRA.U !UP1, `(.L_x_89) ;  /* 0x0000000109387547 */ /* 0x000ff6000b800000 */
[----:B------:R-:W-:Y:S01]  /*55e0*/  UISETP.NE.U32.AND UP0, UPT, UR38, URZ, UPT ;  /* 0x000000ff2600728c */ /* 0x000fe2000bf05070 */
[----:B------:R-:W-:Y:S02]  /*55f0*/  HFMA2 R0, -RZ, RZ, 0, 5.9604644775390625e-08 ;  /* 0x00000001ff007431 */ /* 0x000fe400000001ff */
[----:B------:R-:W-:Y:S01]  /*5600*/  IMAD.MOV.U32 R64, RZ, RZ, 0x1 ;  /* 0x00000001ff407424 */ /* 0x000fe200078e00ff */
[----:B------:R-:W-:Y:S06]  /*5610*/  UISETP.NE.AND.EX UP0, UPT, UR39, URZ, UPT, UP0 ;  /* 0x000000ff2700728c */ /* 0x000fec000bf05300 */
[----:B------:R-:W-:Y:S05]  /*5620*/  PLOP3.LUT P3, PT, PT, PT, UP0, 0x80, 0x8 ;  /* 0x000000000008781c */ /* 0x000fea0003f6f008 */
[----:B------:R-:W1:Y:S01]  /*5630*/  @UP0 LDCU.64 UR6, c[0x0][0x888] ;  /* 0x00011100ff0607ac */ /* 0x000e620008000a00 */
[----:B------:R-:W-:Y:S07]  /*5640*/  @UP0 UIMAD UR4, UR36, UR44, URZ ;  /* 0x0000002c240402a4 */ /* 0x000fee000f8e02ff */
[----:B------:R-:W-:Y:S01]  /*5650*/  @!P3 PRMT R64, R0, 0x7610, R64 ;  /* 0x000076100040b816 */ /* 0x000fe20000000040 */
[----:B-1----:R-:W-:Y:S03]  /*5660*/  @UP0 UIMAD.WIDE UR6, UR4, 0x4, UR6 ;  /* 0x00000004040608a5 */ /* 0x002fe6000f8e0206 */
[----:B------:R-:W1:Y:S03]  /*5670*/  @!UP0 LDCU UR4, c[0x0][0x880] ;  /* 0x00011000ff0487ac */ /* 0x000e660008000800 */
[----:B------:R-:W-:Y:S01]  /*5680*/  IMAD.U32 R2, RZ, RZ, UR6 ;  /* 0x00000006ff027e24 */ /* 0x000fe2000f8e00ff */
[----:B------:R-:W-:Y:S05]  /*5690*/  MOV R3, UR7 ;  /* 0x0000000700037c02 */ /* 0x000fea0008000f00 */
[----:B-----5:R2:W5:Y:S02]  /*56a0*/  @P3 LDG.E R35, desc[UR46][R2.64] ;  /* 0x0000002e02233981 */ /* 0x020564000c1e1900 */
[----:B-12---:R-:W-:Y:S02]  /*56b0*/  @!P3 IMAD.U32 R35, RZ, RZ, UR4 ;  /* 0x00000004ff23be24 */ /* 0x006fe4000f8e00ff */
.L_x_89:
[----:B------:R-:W-:Y:S05]  /*56c0*/  @!P4 BRA `(.L_x_90) ;  /* 0x000000000020c947 */ /* 0x000fea0003800000 */
[----:B------:R-:W-:Y:S04]  /*56d0*/  ISETP.NE.U32.AND P3, PT, R56, RZ, PT ;  /* 0x000000ff3800720c */ /* 0x000fe80003f65070 */
[----:B------:R-:W-:Y:S11]  /*56e0*/  ISETP.NE.AND.EX P3, PT, R57, RZ, PT, P3 ;  /* 0x000000ff3900720c */ /* 0x000ff60003f65330 */
[----:B------:R-:W-:Y:S02]  /*56f0*/  @!UPT UIADD3 URZ, UPT, UPT, URZ, URZ, URZ ;  /* 0x000000fffffff290 */ /* 0x000fe4000fffe0ff */
[----:B------:R-:W1:Y:S01]  /*5700*/  @P3 LDC.64 R2, c[0x0][0x8a8] ;  /* 0x00022a00ff023b82 */ /* 0x000e620000000a00 */
[----:B------:R-:W-:Y:S04]  /*5710*/  @P3 IMAD R0, R58, UR36, RZ ;  /* 0x000000243a003c24 */ /* 0x000fe8000f8e02ff */
[----:B-1----:R-:W-:Y:S05]  /*5720*/  @P3 IMAD.WIDE R2, R0, 0x4, R2 ;  /* 0x0000000400023825 */ /* 0x002fea00078e0202 */
[----:B-----5:R1:W5:Y:S02]  /*5730*/  @P3 LDG.E R33, desc[UR46][R2.64] ;  /* 0x0000002e02213981 */ /* 0x020364000c1e1900 */
[----:B-1----:R-:W2:Y:S02]  /*5740*/  @!P3 LDC R33, c[0x0][0x8a0] ;  /* 0x00022800ff21bb82 */ /* 0x002ea40000000800 */
.L_x_90:
[----:B-----5:R-:W-:Y:S01]  /*5750*/  FSETP.NEU.AND P3, PT, R35, RZ, PT ;  /* 0x000000ff2300720b */ /* 0x020fe20003f6d000 */
[----:B------:R-:W-:Y:S01]  /*5760*/  IMAD.SHL.U32 R89, R68, 0x4, RZ ;  /* 0x0000000444597824 */ /* 0x000fe200078e00ff */
[----:B------:R-:W-:Y:S01]  /*5770*/  SEL R4, RZ, 0xffffffff, P2 ;  /* 0xffffffffff047807 */ /* 0x000fe20001000000 */
[----:B------:R-:W-:Y:S01]  /*5780*/  BSSY B1, `(.L_x_91) ;  /* 0x0000043000017945 */ /* 0x000fe20003800000 */
[----:B------:R-:W-:Y:S01]  /*5790*/  @P1 LOP3.LUT P2, RZ, R64, 0xff, RZ, 0xc0, !PT ;  /* 0x000000ff40ff1812 */ /* 0x000fe2000784c0ff */
[----:B------:R-:W-:Y:S01]  /*57a0*/  VIADD R84, R89, UR48 ;  /* 0x0000003059547c36 */ /* 0x000fe20008000000 */
[----:B------:R-:W-:Y:S01]  /*57b0*/  @P1 SEL R0, RZ, 0xffffffff, P3 ;  /* 0xffffffffff001807 */ /* 0x000fe20001800000 */
[----:B------:R-:W-:Y:S01]  /*57c0*/  IMAD.MOV.U32 R90, RZ, RZ, 0x1 ;  /* 0x00000001ff5a7424 */ /* 0x000fe200078e00ff */
[----:B------:R-:W-:Y:S01]  /*57d0*/  LOP3.LUT R74, R74, 0x1, RZ, 0x3c, !PT ;  /* 0x000000014a4a7812 */ /* 0x000fe200078e3cff */
[----:B------:R-:W-:Y:S01]  /*57e0*/  IMAD.MOV.U32 R88, RZ, RZ, RZ ;  /* 0x000000ffff587224 */ /* 0x000fe200078e00ff */
[----:B------:R-:W-:Y:S02]  /*57f0*/  @P0 SEL R0, R4, R0, !P2 ;  /* 0x0000000004000207 */ /* 0x000fe40005000000 */
[----:B------:R-:W-:Y:S02]  /*5800*/  CS2R R54, SRZ ;  /* 0x0000000000367805 */ /* 0x000fe4000001ff00 */
[----:B------:R-:W-:Y:S02]  /*5810*/  LEA R86, R31, UR48, 0x3 ;  /* 0x000000301f567c11 */ /* 0x000fe4000f8e18ff */
[----:B------:R-:W-:Y:S02]  /*5820*/  CS2R R52, SRZ ;  /* 0x0000000000347805 */ /* 0x000fe4000001ff00 */
[----:B------:R-:W-:Y:S02]  /*5830*/  @P1 LOP3.LUT R0, R0, 0x1, RZ, 0xc0, !PT ;  /* 0x0000000100001812 */ /* 0x000fe400078ec0ff */
[----:B------:R-:W-:Y:S02]  /*5840*/  CS2R R50, SRZ ;  /* 0x0000000000327805 */ /* 0x000fe4000001ff00 */
[----:B------:R-:W-:Y:S02]  /*5850*/  SHF.L.U32 R2, R73, 0x1f, RZ ;  /* 0x0000001f49027819 */ /* 0x000fe400000006ff */
[----:B------:R-:W-:Y:S02]  /*5860*/  CS2R R48, SRZ ;  /* 0x0000000000307805 */ /* 0x000fe4000001ff00 */
[----:B------:R-:W-:Y:S02]  /*5870*/  ISETP.NE.U32.OR P6, PT, R0, 0x1, !P1 ;  /* 0x000000010000780c */ /* 0x000fe40004fc5470 */
[----:B------:R-:W-:Y:S02]  /*5880*/  CS2R R46, SRZ ;  /* 0x00000000002e7805 */ /* 0x000fe4000001ff00 */
[----:B------:R-:W-:Y:S02]  /*5890*/  PLOP3.LUT P2, PT, PT, PT, UP1, 0x80, 0x8 ;  /* 0x000000000008781c */ /* 0x000fe40003f4f018 */
[----:B------:R-:W-:Y:S02]  /*58a0*/  CS2R R44, SRZ ;  /* 0x00000000002c7805 */ /* 0x000fe4000001ff00 */
[----:B------:R-:W-:Y:S02]  /*58b0*/  LEA.HI R34, R31, R31, RZ, 0x1 ;  /* 0x0000001f1f227211 */ /* 0x000fe400078f08ff */
[----:B------:R-:W-:Y:S02]  /*58c0*/  CS2R R42, SRZ ;  /* 0x00000000002a7805 */ /* 0x000fe4000001ff00 */
[----:B------:R-:W-:Y:S02]  /*58d0*/  LOP3.LUT P4, R79, R64, 0xff, RZ, 0xc0, !PT ;  /* 0x000000ff404f7812 */ /* 0x000fe4000788c0ff */
[----:B------:R-:W-:Y:S02]  /*58e0*/  CS2R R40, SRZ ;  /* 0x0000000000287805 */ /* 0x000fe4000001ff00 */
[----:B------:R-:W-:Y:S01]  /*58f0*/  SEL R3, RZ, 0xffffffff, P3 ;  /* 0xffffffffff037807 */ /* 0x000fe20001800000 */
[----:B------:R-:W-:Y:S01]  /*5900*/  VIADD R83, R84, 0x400 ;  /* 0x0000040054537836 */ /* 0x000fe20000000000 */
[----:B------:R-:W-:Y:S01]  /*5910*/  P2R R81, PR, RZ, 0x40 ;  /* 0x00000040ff517803 */ /* 0x000fe20000000000 */
[----:B------:R-:W-:Y:S01]  /*5920*/  IMAD.IADD R82, R75, 0x1, R84 ;  /* 0x000000014b527824 */ /* 0x000fe200078e0254 */
[----:B------:R-:W-:Y:S02]  /*5930*/  @P6 SHF.L.U32 R0, R74, 0x1f, RZ ;  /* 0x0000001f4a006819 */ /* 0x000fe400000006ff */
[----:B------:R-:W-:Y:S02]  /*5940*/  @P2 SEL R3, R4, R3, !P4 ;  /* 0x0000000304032207 */ /* 0x000fe40006000000 */
[----:B------:R1:W3:Y:S02]  /*5950*/  @P6 SYNCS.PHASECHK.TRANS64.TRYWAIT P1, [UR48+0x50], R0 ;  /* 0x00005000ff0065a7 */ /* 0x0002e40008021130 */
[----:B------:R-:W-:Y:S04]  /*5960*/  LOP3.LUT R3, R3, 0x1, RZ, 0xc0, !PT ;  /* 0x0000000103037812 */ /* 0x000fe800078ec0ff */
[----:B------:R-:W-:Y:S04]  /*5970*/  ISETP.NE.U32.AND P5, PT, R3, 0x1, PT ;  /* 0x000000010300780c */ /* 0x000fe80003fa5070 */
[----:B------:R-:W-:Y:S01]  /*5980*/  P2R R91, PR, RZ, 0x20 ;  /* 0x00000020ff5b7803 */ /* 0x000fe20000000000 */
[----:B------:R4:W2:Y:S01]  /*5990*/  SYNCS.PHASECHK.TRANS64.TRYWAIT P0, [R86+URZ+0xc0], R2 ;  /* 0x0000c002560075a7 */ /* 0x0008a200080011ff */
[C---:B-1----:R-:W-:Y:S01]  /*59a0*/  IMAD.SHL.U32 R0, R34.reuse, 0x40, RZ ;  /* 0x0000004022007824 */ /* 0x042fe200078e00ff */
[----:B------:R-:W-:Y:S04]  /*59b0*/  LOP3.LUT R34, R34, 0xffe, RZ, 0xc0, !PT ;  /* 0x00000ffe22227812 */ /* 0x000fe800078ec0ff */
[----:B------:R-:W-:Y:S01]  /*59c0*/  LOP3.LUT R0, R0, 0xffffff80, RZ, 0xc0, !PT ;  /* 0xffffff8000007812 */ /* 0x000fe200078ec0ff */
[----:B------:R-:W-:Y:S04]  /*59d0*/  IMAD.IADD R34, R31, 0x1, -R34 ;  /* 0x000000011f227824 */ /* 0x000fe800078e0a22 */
[----:B------:R-:W-:Y:S04]  /*59e0*/  IMAD.IADD R0, R32, 0x1, R0 ;  /* 0x0000000120007824 */ /* 0x000fe800078e0200 */
[----:B------:R-:W-:Y:S01]  /*59f0*/  IMAD R34, R34, 0x100000, R0 ;  /* 0x0010000022227824 */ /* 0x000fe200078e0200 */
[----:B---3--:R-:W-:Y:S01]  /*5a00*/  @P6 SEL R90, RZ, 0x1, !P1 ;  /* 0x00000001ff5a6807 */ /* 0x008fe20004800000 */
[----:B----4-:R-:W-:Y:S06]  /*5a10*/  @!P6 BRA `(.L_x_92) ;  /* 0x000000000064e947 */ /* 0x010fec0003800000 */
[----:B------:R-:W-:Y:S01]  /*5a20*/  @P5 IMAD R5, R76, 0x4, R83 ;  /* 0x000000044c055824 */ /* 0x000fe200078e0253 */
[----:B------:R-:W-:Y:S01]  /*5a30*/  ISETP.NE.AND P1, PT, R90, RZ, PT ;  /* 0x000000ff5a00720c */ /* 0x000fe20003f25270 */
[----:B------:R-:W-:Y:S01]  /*5a40*/  IMAD.MOV.U32 R54, RZ, RZ, RZ ;  /* 0x000000ffff367224 */ /* 0x000fe200078e00ff */
[----:B------:R-:W-:Y:S01]  /*5a50*/  BSSY B0, `(.L_x_93) ;  /* 0x000000d000007945 */ /* 0x000fe20003800000 */
[----:B------:R-:W-:Y:S01]  /*5a60*/  @P5 IMAD.IADD R4, R75, 0x1, R5 ;  /* 0x000000014b045824 */ /* 0x000fe200078e0205 */
[----:B------:R-:W-:Y:S02]  /*5a70*/  CS2R R50, SRZ ;  /* 0x0000000000327805 */ /* 0x000fe4000001ff00 */
[----:B------:R-:W-:Y:S02]  /*5a80*/  CS2R R48, SRZ ;  /* 0x0000000000307805 */ /* 0x000fe4000001ff00 */
[----:B------:R-:W-:Y:S02]  /*5a90*/  CS2R R52, SRZ ;  /* 0x0000000000347805 */ /* 0x000fe4000001ff00 */
[----:B------:R-:W-:Y:S02]  /*5aa0*/  CS2R R42, SRZ ;  /* 0x00000000002a7805 */ /* 0x000fe4000001ff00 */
[----:B------:R-:W-:Y:S02]  /*5ab0*/  CS2R R40, SRZ ;  /* 0x0000000000287805 */ /* 0x000fe4000001ff00 */
[----:B------:R-:W-:Y:S02]  /*5ac0*/  CS2R R46, SRZ ;  /* 0x00000000002e7805 */ /* 0x000fe4000001ff00 */
[----:B------:R-:W-:Y:S01]  /*5ad0*/  CS2R R44, SRZ ;  /* 0x00000000002c7805 */ /* 0x000fe2000001ff00 */
[----:B------:R-:W-:Y:S06]  /*5ae0*/  @P1 BRA `(.L_x_94) ;  /* 0x00000000000c1947 */ /* 0x000fec0003800000 */
[----:B------:R-:W-:Y:S04]  /*5af0*/  SHF.L.U32 R3, R74, 0x1f, RZ ;  /* 0x0000001f4a037819 */ /* 0x000fe800000006ff */
[----:B------:R-:W1:Y:S02]  /*5b00*/  SYNCS.PHASECHK.TRANS64.TRYWAIT P1, [UR48+0x50], R3 ;  /* 0x00005003ff0075a7 */ /* 0x000e640008021130 */
[----:B-1----:R-:W-:Y:S05]  /*5b10*/  @!P1 BRA `(.L_x_95) ;  /* 0x0000002800989947 */ /* 0x002fea0003800000 */
.L_x_94:
[----:B------:R-:W-:Y:S05]  /*5b20*/  BSYNC B0 ;  /* 0x0000000000007941 */ /* 0x000fea0003800000 */
.L_x_93:
[----:B------:R-:W-:Y:S01]  /*5b30*/  ISETP.NE.AND P1, PT, R91, RZ, PT ;  /* 0x000000ff5b00720c */ /* 0x000fe20003f25270 */
[----:B------:R-:W-:Y:S11]  /*5b40*/  HFMA2 R88, -RZ, RZ, 0, 5.9604644775390625e-08 ;  /* 0x00000001ff587431 */ /* 0x000ff600000001ff */
[----:B------:R-:W-:Y:S01]  /*5b50*/  @!UPT UIADD3 URZ, UPT, UPT, URZ, URZ, URZ ;  /* 0x000000fffffff290 */ /* 0x000fe2000fffe0ff */
[----:B------:R-:W-:Y:S05]  /*5b60*/  @P1 WARPSYNC.ALL ;  /* 0x0000000000001948 */ /* 0x000fea0003800000 */
[----:B------:R3:W4:Y:S04]  /*5b70*/  @P1 LDSM.16.M88.4 R48, [R5] ;  /* 0x000000000530183b */ /* 0x0007280000000200 */
[----:B------:R3:W1:Y:S04]  /*5b80*/  @P1 LDSM.16.M88.4 R52, [R4] ;  /* 0x000000000434183b */ /* 0x0006680000000200 */
[----:B------:R3:W1:Y:S04]  /*5b90*/  @P1 LDSM.16.M88.4 R40, [R89+UR48+0x400] ;  /* 0x000400305928183b */ /* 0x0006680008000200 */
[----:B------:R3:W1:Y:S02]  /*5ba0*/  @P1 LDSM.16.M88.4 R44, [R82+0x400] ;  /* 0x00040000522c183b */ /* 0x0006640000000200 */
.L_x_92:
[----:B------:R-:W-:Y:S05]  /*5bb0*/  BSYNC B1 ;  /* 0x0000000000017941 */ /* 0x000fea0003800000 */
.L_x_91:
[----:B-1----:R-:W-:Y:S04]  /*5bc0*/  SHF.R.U32.HI R0, RZ, 0x15, R34 ;  /* 0x00000015ff007819 */ /* 0x002fe80000011622 */
[----:B------:R-:W-:Y:S01]  /*5bd0*/  LOP3.LUT P1, RZ, R0, 0x3, R69, 0x48, !PT ;  /* 0x0000000300ff7812 */ /* 0x000fe20007824845 */
[----:B------:R-:W-:Y:S01]  /*5be0*/  @!UPT UIADD3 URZ, UPT, UPT, URZ, URZ, URZ ;  /* 0x000000fffffff290 */ /* 0x000fe2000fffe0ff */
[----:B--2---:R-:W-:Y:S11]  /*5bf0*/  @P0 BRA `(.L_x_96) ;  /* 0x0000000000080947 */ /* 0x004ff60003800000 */
[----:B------:R-:W1:Y:S02]  /*5c00*/  SYNCS.PHASECHK.TRANS64.TRYWAIT P0, [R86+URZ+0xc0], R2 ;  /* 0x0000c002560075a7 */ /* 0x000e6400080011ff */
[----:B-1----:R-:W-:Y:S05]  /*5c10*/  @!P0 BRA `(.L_x_97) ;  /* 0x0000002800708947 */ /* 0x002fea0003800000 */
.L_x_96:
[----:B------:R-:W-:Y:S05]  /*5c20*/  @!P1 BRA `(.L_x_98) ;  /* 0x0000000000409947 */ /* 0x000fea0003800000 */
[----:B------:R-:W3:Y:S01]  /*5c30*/  LDCU.64 UR8, c[0x4][0x70] ;  /* 0x01000e00ff0877ac */ /* 0x000ee20008000a00 */
[----:B------:R-:W-:Y:S01]  /*5c40*/  MOV R3, 0x0 ;  /* 0x0000000000037802 */ /* 0x000fe20000000f00 */
[----:B------:R-:W-:Y:S02]  /*5c50*/  HFMA2 R12, -RZ, RZ, 0, 5.9604644775390625e-08 ;  /* 0x00000001ff0c7431 */ /* 0x000fe400000001ff */
[----:B------:R-:W-:Y:S02]  /*5c60*/  IMAD.MOV.U32 R8, RZ, RZ, 0x192 ;  /* 0x00000192ff087424 */ /* 0x000fe400078e00ff */
[----:B------:R-:W-:Y:S01]  /*5c70*/  IMAD.MOV.U32 R13, RZ, RZ, RZ ;  /* 0x000000ffff0d7224 */ /* 0x000fe200078e00ff */
[----:B------:R-:W2:Y:S01]  /*5c80*/  LDCU.64 UR6, c[0x4][0x78] ;  /* 0x01000f00ff0677ac */ /* 0x000ea20008000a00 */
[----:B-1----:R-:W1:Y:S01]  /*5c90*/  LDC.64 R2, c[0x4][R3] ;  /* 0x0100000003027b82 */ /* 0x002e620000000a00 */
[----:B------:R-:W5:Y:S01]  /*5ca0*/  LDCU.64 UR4, c[0x4][0x10] ;  /* 0x01000200ff0477ac */ /* 0x000f620008000a00 */
[----:B---3--:R-:W-:Y:S01]  /*5cb0*/  MOV R5, UR9 ;  /* 0x0000000900057c02 */ /* 0x008fe20008000f00 */
[----:B------:R-:W-:Y:S01]  /*5cc0*/  IMAD.U32 R4, RZ, RZ, UR8 ;  /* 0x00000008ff047e24 */ /* 0x000fe2000f8e00ff */
[----:B--2---:R-:W-:Y:S01]  /*5cd0*/  MOV R7, UR7 ;  /* 0x0000000700077c02 */ /* 0x004fe20008000f00 */
[----:B------:R-:W-:Y:S01]  /*5ce0*/  IMAD.U32 R6, RZ, RZ, UR6 ;  /* 0x00000006ff067e24 */ /* 0x000fe2000f8e00ff */
[----:B-----5:R-:W-:Y:S01]  /*5cf0*/  MOV R11, UR5 ;  /* 0x00000005000b7c02 */ /* 0x020fe20008000f00 */
[----:B------:R-:W-:Y:S02]  /*5d00*/  IMAD.U32 R10, RZ, RZ, UR4 ;  /* 0x00000004ff0a7e24 */ /* 0x000fe4000f8e00ff */
[----:B------:R-:W-:Y:S07]  /*5d10*/  LEPC R20, `(.L_x_98) ;  /* 0x000000001014794e */ /* 0x000fee0000000000 */
[----:B-1--4-:R-:W-:Y:S05]  /*5d20*/  CALL.ABS.NOINC R2 ;  /* 0x0000000002007343 */ /* 0x012fea0003c00000 */
.L_x_98:
[----:B------:R-:W-:Y:S05]  /*5d30*/  WARPSYNC.ALL ;  /* 0x0000000000007948 */ /* 0x000fea0003800000 */
[----:B------:R-:W-:Y:S01]  /*5d40*/  R2UR UR4, R34 ;  /* 0x00000000220472ca */ /* 0x000fe200000e0000 */
[----:B------:R-:W-:Y:S01]  /*5d50*/  BSSY.RECONVERGENT B0, `(.L_x_99) ;  /* 0x000003c000007945 */ /* 0x000fe20003800200 */
[----:B------:R-:W-:Y:S02]  /*5d60*/  SHF.L.U32 R87, R76, 0x2, RZ ;  /* 0x000000024c577819 */ /* 0x000fe400000006ff */
[----:B------:R-:W-:Y:S02]  /*5d70*/  ISETP.NE.AND P0, PT, R77, RZ, PT ;  /* 0x000000ff4d00720c */ /* 0x000fe40003f05270 */
[----:B------:R-:W-:Y:S04]  /*5d80*/  IADD3 R83, PT, PT, R83, R87, RZ ;  /* 0x0000005753537210 */ /* 0x000fe80007ffe0ff */
[----:B------:R-:W-:Y:S03]  /*5d90*/  IADD3 R85, PT, PT, R75, R83, RZ ;  /* 0x000000534b557210 */ /* 0x000fe60007ffe0ff */
[----:B---3--:R-:W2:Y:S02]  /*5da0*/  LDTM.16dp128bit.x8 R4, tmem[UR4] ;  /* 0x00000004000479ee */ /* 0x008ea40008180000 */
[C---:B--2---:R-:W-:Y:S01]  /*5db0*/  FMUL R0, R33.reuse, R4 ;  /* 0x0000000421007220 */ /* 0x044fe20000400000 */
[C---:B-1----:R-:W-:Y:S01]  /*5dc0*/  FMUL R2, R33.reuse, R5 ;  /* 0x0000000521027220 */ /* 0x042fe20000400000 */
[C---:B------:R-:W-:Y:S01]  /*5dd0*/  FMUL R3, R33.reuse, R6 ;  /* 0x0000000621037220 */ /* 0x040fe20000400000 */
[----:B------:R-:W-:Y:S01]  /*5de0*/  FMUL R7, R33, R7 ;  /* 0x0000000721077220 */ /* 0x000fe20000400000 */
[----:B------:R-:W-:Y:S01]  /*5df0*/  FFMA R36, R35, R40, R0 ;  /* 0x0000002823247223 */ /* 0x000fe20000000000 */
        /* <DEDUP_REMOVED lines=10> */
[----:B------:R1:W-:Y:S01]  /*5ea0*/  STSM.16.M88.4 [R84+0x400], R36 ;  /* 0x0004002454007844 */ /* 0x0003e20000000200 */
[----:B------:R-:W-:Y:S01]  /*5eb0*/  FMUL R9, R33, R13 ;  /* 0x0000000d21097220 */ /* 0x000fe20000400000 */
[----:B------:R-:W-:Y:S01]  /*5ec0*/  FFMA R6, R35, R46, R6 ;  /* 0x0000002e23067223 */ /* 0x000fe20000000006 */
[----:B------:R-:W-:Y:S01]  /*5ed0*/  FMUL R10, R33, R14 ;  /* 0x0000000e210a7220 */ /* 0x000fe20000400000 */
[----:B------:R-:W-:Y:S01]  /*5ee0*/  FFMA R7, R35, R47, R11 ;  /* 0x0000002f23077223 */ /* 0x000fe2000000000b */
[----:B------:R-:W-:Y:S01]  /*5ef0*/  FMUL R15, R33, R15 ;  /* 0x0000000f210f7220 */ /* 0x000fe20000400000 */
[----:B----4-:R-:W-:Y:S01]  /*5f00*/  FFMA R8, R35, R48, R8 ;  /* 0x0000003023087223 */ /* 0x010fe20000000008 */
        /* <DEDUP_REMOVED lines=8> */
[C---:B------:R-:W-:Y:S01]  /*5f90*/  FFMA R12, R35.reuse, R52, R12 ;  /* 0x00000034230c7223 */ /* 0x040fe2000000000c */
[C---:B------:R-:W-:Y:S01]  /*5fa0*/  FFMA R13, R35.reuse, R53, R13 ;  /* 0x00000035230d7223 */ /* 0x040fe2000000000d */
[C---:B------:R-:W-:Y:S01]  /*5fb0*/  FFMA R14, R35.reuse, R54, R14 ;  /* 0x00000036230e7223 */ /* 0x040fe2000000000e */
[----:B------:R1:W-:Y:S01]  /*5fc0*/  STSM.16.M88.4 [R83], R8 ;  /* 0x0000000853007844 */ /* 0x0003e20000000200 */
[----:B------:R-:W-:Y:S05]  /*5fd0*/  FFMA R15, R35, R55, R19 ;  /* 0x00000037230f7223 */ /* 0x000fea0000000013 */
[----:B------:R1:W-:Y:S01]  /*5fe0*/  STSM.16.M88.4 [R85], R12 ;  /* 0x0000000c55007844 */ /* 0x0003e20000000200 */
[----:B------:R-:W-:Y:S01]  /*5ff0*/  @!PT LDS RZ, [RZ] ;  /* 0x00000000fffff984 */ /* 0x000fe20000000800 */
[----:B------:R-:W-:Y:S01]  /*6000*/  @!PT LDS RZ, [RZ] ;  /* 0x00000000fffff984 */ /* 0x000fe20000000800 */
[----:B------:R-:W-:Y:S01]  /*6010*/  @!PT LDS RZ, [RZ] ;  /* 0x00000000fffff984 */ /* 0x000fe20000000800 */
[----:B------:R-:W-:Y:S01]  /*6020*/  @!PT LDS RZ, [RZ] ;  /* 0x00000000fffff984 */ /* 0x000fe20000000800 */
[----:B------:R2:W-:Y:S06]  /*6030*/  MEMBAR.ALL.CTA ;  /* 0x0000000000007992 */ /* 0x0005ec0000008000 */
[----:B--2---:R-:W2:Y:S02]  /*6040*/  FENCE.VIEW.ASYNC.S ;  /* 0x00000000000073c6 */ /* 0x004ea40000000000 */
[----:B--2---:R-:W-:Y:S06]  /*6050*/  BAR.SYNC.DEFER_BLOCKING 0x1, 0x80 ;  /* 0x0042000000007b1d */ /* 0x004fec0000010000 */
[----:B------:R-:W-:Y:S05]  /*6060*/  @P0 BRA `(.L_x_100) ;  /* 0x0000000000280947 */ /* 0x000fea0003800000 */
[----:B------:R-:W-:Y:S02]  /*6070*/  UIADD3 UR4, UPT, UPT, UR48, 0x400, URZ ;  /* 0x0000040030047890 */ /* 0x000fe4000fffe0ff */
[----:B------:R-:W-:Y:S01]  /*6080*/  UIADD3 UR6, UP0, UPT, UR52, 0x680, URZ ;  /* 0x0000068034067890 */ /* 0x000fe2000ff1e0ff */
[----:B------:R-:W-:Y:S03]  /*6090*/  UMOV UR43, UR36 ;  /* 0x00000024002b7c82 */ /* 0x000fe60008000000 */
[----:B------:R-:W-:Y:S01]  /*60a0*/  MOV R70, UR4 ;  /* 0x0000000400467c02 */ /* 0x000fe20008000f00 */
[----:B------:R-:W-:Y:S03]  /*60b0*/  UIADD3.X UR7, UPT, UPT, URZ, UR53, URZ, UP0, !UPT ;  /* 0x00000035ff077290 */ /* 0x000fe600087fe4ff */
[----:B------:R-:W-:Y:S11]  /*60c0*/  R2UR UR40, R70 ;  /* 0x00000000462872ca */ /* 0x000ff600000e0000 */
[----:B------:R-:W-:Y:S02]  /*60d0*/  @!UPT UIADD3 URZ, UPT, UPT, URZ, URZ, URZ ;  /* 0x000000fffffff290 */ /* 0x000fe4000fffe0ff */
[----:B------:R2:W-:Y:S01]  /*60e0*/  UTMASTG.3D [UR40], [UR6] ;  /* 0x00000028060073b5 */ /* 0x0005e20008010000 */
[----:B------:R0:W-:Y:S01]  /*60f0*/  UTMACMDFLUSH ;  /* 0x00000000000079b7 */ /* 0x0001e20000000000 */
[----:B--2---:R-:W-:Y:S04]  /*6100*/  DEPBAR.LE SB0, 0x1 ;  /* 0x000080400000791a */ /* 0x004fe80000000000 */
.L_x_100:
[----:B------:R-:W-:Y:S05]  /*6110*/  BSYNC.RECONVERGENT B0 ;  /* 0x0000000000007941 */ /* 0x000fea0003800200 */
.L_x_99:
[----:B------:R-:W-:Y:S01]  /*6120*/  BAR.SYNC.DEFER_BLOCKING 0x1, 0x80 ;  /* 0x0042000000007b1d */ /* 0x000fe20000010000 */
[----:B------:R-:W-:Y:S01]  /*6130*/  ISETP.NE.AND P1, PT, R81, RZ, PT ;  /* 0x000000ff5100720c */ /* 0x000fe20003f25270 */
[----:B------:R-:W-:Y:S01]  /*6140*/  UISETP.NE.AND UP0, UPT, UR49, URZ, UPT ;  /* 0x000000ff3100728c */ /* 0x000fe2000bf05270 */
[----:B------:R-:W-:Y:S11]  /*6150*/  LEA R2, R88, UR48, 0x3 ;  /* 0x0000003058027c11 */ /* 0x000ff6000f8e18ff */
[----:B------:R-:W-:Y:S01]  /*6160*/  @P1 SHF.L.U32 R3, R74, 0x1f, RZ ;  /* 0x0000001f4a031819 */ /* 0x000fe200000006ff */
[----:B------:R-:W-:Y:S06]  /*6170*/  BRA.U !UP0, `(.L_x_101) ;  /* 0x0000000108247547 */ /* 0x000fec000b800000 */
[----:B-1----:R-:W-:Y:S01]  /*6180*/  IMAD.U32 R4, RZ, RZ, UR51 ;  /* 0x00000033ff047e24 */ /* 0x002fe2000f8e00ff */
[----:B------:R-:W-:Y:S01]  /*6190*/  MOV R0, UR37 ;  /* 0x0000002500007c02 */ /* 0x000fe20008000f00 */
[----:B------:R-:W-:Y:S03]  /*61a0*/  UIADD3 UR51, UPT, UPT, UR51, 0x1, URZ ;  /* 0x0000000133337890 */ /* 0x000fe6000fffe0ff */
[----:B------:R-:W-:Y:S01]  /*61b0*/  @P1 LEA R4, R4, UR48, 0x3 ;  /* 0x0000003004041c11 */ /* 0x000fe2000f8e18ff */
[----:B------:R-:W-:Y:S04]  /*61c0*/  UISETP.NE.AND UP0, UPT, UR51, 0x4, UPT ;  /* 0x000000043300788c */ /* 0x000fe8000bf05270 */
[----:B------:R-:W-:Y:S01]  /*61d0*/  @P1 VIADD R4, R4, 0x70 ;  /* 0x0000007004041836 */ /* 0x000fe20000000000 */
[----:B------:R-:W-:Y:S04]  /*61e0*/  USEL UR51, UR51, URZ, UP0 ;  /* 0x000000ff33337287 */ /* 0x000fe80008000000 */
[----:B------:R-:W-:Y:S04]  /*61f0*/  @P1 PRMT R0, R0, 0x654, R4 ;  /* 0x0000065400001816 */ /* 0x000fe80000000004 */
[----:B------:R2:W-:Y:S04]  /*6200*/  @P1 SYNCS.ARRIVE.TRANS64.RED.A1T0 RZ, [R0+URZ], RZ ;  /* 0x000000ff00ff19a7 */ /* 0x0005e800081004ff */
.L_x_101:
[----:B------:R-:W3:Y:S01]  /*6210*/  @P1 SYNCS.PHASECHK.TRANS64.TRYWAIT P0, [R2+URZ+0x50], R3 ;  /* 0x00005003020015a7 */ /* 0x000ee200080011ff */
[----:B------:R-:W-:Y:S01]  /*6220*/  BSSY B1, `(.L_x_102) ;  /* 0x0000017000017945 */ /* 0x000fe20003800000 */
[----:B---3--:R-:W-:Y:S03]  /*6230*/  @P1 SEL R90, RZ, 0x1, !P0 ;  /* 0x00000001ff5a1807 */ /* 0x008fe60004000000 */
[----:B------:R-:W-:Y:S05]  /*6240*/  @!P1 BRA `(.L_x_103) ;  /* 0x0000000000509947 */ /* 0x000fea0003800000 */
[----:B------:R-:W-:Y:S01]  /*6250*/  ISETP.NE.AND P1, PT, R91, RZ, PT ;  /* 0x000000ff5b00720c */ /* 0x000fe20003f25270 */
[----:B------:R-:W-:Y:S01]  /*6260*/  BSSY B0, `(.L_x_104) ;  /* 0x000000a000007945 */ /* 0x000fe20003800000 */
[----:B------:R-:W-:Y:S11]  /*6270*/  ISETP.NE.AND P0, PT, R90, RZ, PT ;  /* 0x000000ff5a00720c */ /* 0x000ff60003f05270 */
[----:B-1----:R-:W-:Y:S04]  /*6280*/  @P1 IMAD R5, R88, 0x2000, R89 ;  /* 0x0000200058051824 */ /* 0x002fe800078e0259 */
[----:B------:R-:W-:Y:S05]  /*6290*/  @P1 VIADD R4, R5, UR48 ;  /* 0x0000003005041c36 */ /* 0x000fea0008000000 */
[----:B------:R-:W-:Y:S01]  /*62a0*/  @P1 IADD3 R3, PT, PT, R87, R4, RZ ;  /* 0x0000000457031210 */ /* 0x000fe20007ffe0ff */
[----:B------:R-:W-:Y:S01]  /*62b0*/  @P1 IMAD.IADD R4, R75, 0x1, R4 ;  /* 0x000000014b041824 */ /* 0x000fe200078e0204 */
[----:B------:R-:W-:Y:S06]  /*62c0*/  @P0 BRA `(.L_x_105) ;  /* 0x00000000000c0947 */ /* 0x000fec0003800000 */
[----:B--2---:R-:W-:Y:S04]  /*62d0*/  SHF.L.U32 R0, R74, 0x1f, RZ ;  /* 0x0000001f4a007819 */ /* 0x004fe800000006ff */
[----:B------:R-:W1:Y:S02]  /*62e0*/  SYNCS.PHASECHK.TRANS64.TRYWAIT P0, [R2+URZ+0x50], R0 ;  /* 0x00005000020075a7 */ /* 0x000e6400080011ff */
[----:B-1----:R-:W-:Y:S05]  /*62f0*/  @!P0 BRA `(.L_x_106) ;  /* 0x0000002000cc8947 */ /* 0x002fea0003800000 */
.L_x_105:
[----:B------:R-:W-:Y:S05]  /*6300*/  BSYNC B0 ;  /* 0x0000000000007941 */ /* 0x000fea0003800000 */
.L_x_104:
[----:B------:R-:W-:Y:S02]  /*6310*/  ISETP.NE.AND P0, PT, R91, RZ, PT ;  /* 0x000000ff5b00720c */ /* 0x000fe40003f05270 */
[----:B------:R-:W-:Y:S11]  /*6320*/  IADD3 R88, PT, PT, R88, 0x1, RZ ;  /* 0x0000000158587810 */ /* 0x000ff60007ffe0ff */
[----:B-12---:R-:W-:Y:S01]  /*6330*/  @P0 IMAD.IADD R0, R75, 0x1, R3 ;  /* 0x000000014b000824 */ /* 0x006fe200078e0203 */
[----:B------:R-:W-:Y:S05]  /*6340*/  @P0 WARPSYNC.ALL ;  /* 0x0000000000000948 */ /* 0x000fea0003800000 */
[----:B------:R3:W4:Y:S04]  /*6350*/  @P0 LDSM.16.M88.4 R40, [R5+UR48+0x400] ;  /* 0x000400300528083b */ /* 0x0007280008000200 */
[----:B------:R3:W1:Y:S04]  /*6360*/  @P0 LDSM.16.M88.4 R44, [R4+0x400] ;  /* 0x00040000042c083b */ /* 0x0006680000000200 */
[----:B------:R3:W2:Y:S04]  /*6370*/  @P0 LDSM.16.M88.4 R48, [R3+0x400] ;  /* 0x000400000330083b */ /* 0x0006a80000000200 */
[----:B------:R3:W1:Y:S02]  /*6380*/  @P0 LDSM.16.M88.4 R52, [R0+0x400] ;  /* 0x000400000034083b */ /* 0x0006640000000200 */
.L_x_103:
[----:B------:R-:W-:Y:S05]  /*6390*/  BSYNC B1 ;  /* 0x0000000000017941 */ /* 0x000fea0003800000 */
.L_x_102:
[----:B--23--:R-:W-:Y:S05]  /*63a0*/  VIADD R0, R34, 0x20 ;  /* 0x0000002022007836 */ /* 0x00cfea0000000000 */
[----:B------:R-:W-:Y:S04]  /*63b0*/  SHF.R.U32.HI R0, RZ, 0x15, R0 ;  /* 0x00000015ff007819 */ /* 0x000fe80000011600 */
[----:B------:R-:W-:Y:S11]  /*63c0*/  LOP3.LUT P0, RZ, R0, 0x3, R69, 0x48, !PT ;  /* 0x0000000300ff7812 */ /* 0x000ff60007804845 */
[----:B------:R-:W-:Y:S02]  /*63d0*/  @!UPT UIADD3 URZ, UPT, UPT, URZ, URZ, URZ ;  /* 0x000000fffffff290 */ /* 0x000fe4000fffe0ff */
[----:B------:R-:W-:Y:S05]  /*63e0*/  @!P0 BRA `(.L_x_107) ;  /* 0x0000000000408947 */ /* 0x000fea0003800000 */
[----:B------:R-:W2:Y:S01]  /*63f0*/  LDCU.64 UR8, c[0x4][0x70] ;  /* 0x01000e00ff0877ac */ /* 0x000ea20008000a00 */
[----:B------:R-:W-:Y:S01]  /*6400*/  MOV R3, 0x0 ;  /* 0x0000000000037802 */ /* 0x000fe20000000f00 */
[----:B-1----:R-:W-:Y:S02]  /*6410*/  HFMA2 R12, -RZ, RZ, 0, 5.9604644775390625e-08 ;  /* 0x00000001ff0c7431 */ /* 0x002fe400000001ff */
[----:B------:R-:W-:Y:S02]  /*6420*/  IMAD.MOV.U32 R8, RZ, RZ, 0x192 ;  /* 0x00000192ff087424 */ /* 0x000fe400078e00ff */
[----:B------:R-:W-:Y:S01]  /*6430*/  IMAD.MOV.U32 R13, RZ, RZ, RZ ;  /* 0x000000ffff0d7224 */ /* 0x000fe200078e00ff */
[----:B------:R-:W1:Y:S01]  /*6440*/  LDCU.64 UR6, c[0x4][0x78] ;  /* 0x01000f00ff0677ac */ /* 0x000e620008000a00 */
[----:B------:R-:W3:Y:S01]  /*6450*/  LDC.64 R2, c[0x4][R3] ;  /* 0x0100000003027b82 */ /* 0x000ee20000000a00 */
[----:B------:R-:W5:Y:S01]  /*6460*/  LDCU.64 UR4, c[0x4][0x10] ;  /* 0x01000200ff0477ac */ /* 0x000f620008000a00 */
[----:B--2---:R-:W-:Y:S01]  /*6470*/  MOV R5, UR9 ;  /* 0x0000000900057c02 */ /* 0x004fe20008000f00 */
[----:B------:R-:W-:Y:S01]  /*6480*/  IMAD.U32 R4, RZ, RZ, UR8 ;  /* 0x00000008ff047e24 */ /* 0x000fe2000f8e00ff */
[----:B-1----:R-:W-:Y:S01]  /*6490*/  MOV R7, UR7 ;  /* 0x0000000700077c02 */ /* 0x002fe20008000f00 */
[----:B------:R-:W-:Y:S01]  /*64a0*/  IMAD.U32 R6, RZ, RZ, UR6 ;  /* 0x00000006ff067e24 */ /* 0x000fe2000f8e00ff */
[----:B-----5:R-:W-:Y:S01]  /*64b0*/  MOV R11, UR5 ;  /* 0x00000005000b7c02 */ /* 0x020fe20008000f00 */
[----:B------:R-:W-:Y:S02]  /*64c0*/  IMAD.U32 R10, RZ, RZ, UR4 ;  /* 0x00000004ff0a7e24 */ /* 0x000fe4000f8e00ff */
[----:B------:R-:W-:Y:S07]  /*64d0*/  LEPC R20, `(.L_x_107) ;  /* 0x000000001014794e */ /* 0x000fee0000000000 */
[----:B---34-:R-:W-:Y:S05]  /*64e0*/  CALL.ABS.NOINC R2 ;  /* 0x0000000002007343 */ /* 0x018fea0003c00000 */
.L_x_107:
[----:B------:R-:W-:Y:S05]  /*64f0*/  WARPSYNC.ALL ;  /* 0x0000000000007948 */ /* 0x000fea0003800000 */
[----:B------:R-:W-:Y:S01]  /*6500*/  R2UR UR4, R34 ;  /* 0x00000000220472ca */ /* 0x000fe200000e0000 */
[----:B------:R-:W-:Y:S01]  /*6510*/  BSSY.RECONVERGENT B0, `(.L_x_108) ;  /* 0x0000040000007945 */ /* 0x000fe20003800200 */
[----:B------:R-:W-:Y:S02]  /*6520*/  ISETP.NE.AND P6, PT, R81, RZ, PT ;  /* 0x000000ff5100720c */ /* 0x000fe40003fc5270 */
[----:B------:R-:W-:Y:S02]  /*6530*/  ISETP.NE.AND P0, PT, R77, RZ, PT ;  /* 0x000000ff4d00720c */ /* 0x000fe40003f05270 */
[----:B------:R-:W-:Y:S07]  /*6540*/  MOV R20, UR51 ;  /* 0x0000003300147c02 */ /* 0x000fee0008000f00 */
[----:B-1----:R-:W1:Y:S02]  /*6550*/  LDTM.16dp128bit.x8 R4, tmem[UR4+0x20] ;  /* 0x00002004000479ee */ /* 0x002e640008180000 */
[----:B------:R-:W-:Y:S01]  /*6560*/  @P6 LEA R20, R20, UR48, 0x3 ;  /* 0x0000003014146c11 */ /* 0x000fe2000f8e18ff */
[C---:B-1----:R-:W-:Y:S01]  /*6570*/  FMUL R0, R33.reuse, R4 ;  /* 0x0000000421007220 */ /* 0x042fe20000400000 */
[C---:B------:R-:W-:Y:S01]  /*6580*/  FMUL R2, R33.reuse, R5 ;  /* 0x0000000521027220 */ /* 0x040fe20000400000 */
[C---:B------:R-:W-:Y:S01]  /*6590*/  FMUL R3, R33.reuse, R6 ;  /* 0x0000000621037220 */ /* 0x040fe20000400000 */
[----:B------:R-:W-:Y:S01]  /*65a0*/  FMUL R7, R33, R7 ;  /* 0x0000000721077220 */ /* 0x000fe20000400000 */
[----:B----4-:R-:W-:Y:S01]  /*65b0*/  FFMA R36, R35, R40, R0 ;  /* 0x0000002823247223 */ /* 0x010fe20000000000 */
        /* <DEDUP_REMOVED lines=28> */
[----:B------:R1:W-:Y:S01]  /*6780*/  STSM.16.M88.4 [R83+0x2000], R8 ;  /* 0x0020000853007844 */ /* 0x0003e20000000200 */
[----:B------:R-:W-:Y:S01]  /*6790*/  FFMA R15, R35, R55, R19 ;  /* 0x00000037230f7223 */ /* 0x000fe20000000013 */
[----:B------:R-:W-:Y:S02]  /*67a0*/  MOV R16, UR37 ;  /* 0x0000002500107c02 */ /* 0x000fe40008000f00 */
[----:B------:R-:W-:Y:S02]  /*67b0*/  @P6 IADD3 R17, PT, PT, R20, 0x70, RZ ;  /* 0x0000007014116810 */ /* 0x000fe40007ffe0ff */
[----:B------:R1:W-:Y:S01]  /*67c0*/  STSM.16.M88.4 [R85+0x2000], R12 ;  /* 0x0020000c55007844 */ /* 0x0003e20000000200 */
[----:B------:R-:W-:Y:S02]  /*67d0*/  LEA R0, R88, UR48, 0x3 ;  /* 0x0000003058007c11 */ /* 0x000fe4000f8e18ff */
[----:B------:R-:W-:Y:S01]  /*67e0*/  @P6 PRMT R16, R16, 0x654, R17 ;  /* 0x0000065410106816 */ /* 0x000fe20000000011 */
[----:B------:R-:W-:Y:S01]  /*67f0*/  @!PT LDS RZ, [RZ] ;  /* 0x00000000fffff984 */ /* 0x000fe20000000800 */
[----:B------:R-:W-:Y:S01]  /*6800*/  @!PT LDS RZ, [RZ] ;  /* 0x00000000fffff984 */ /* 0x000fe20000000800 */
[----:B------:R-:W-:Y:S01]  /*6810*/  @!PT LDS RZ, [RZ] ;  /* 0x00000000fffff984 */ /* 0x000fe20000000800 */
[----:B------:R-:W-:Y:S01]  /*6820*/  @!PT LDS RZ, [RZ] ;  /* 0x00000000fffff984 */ /* 0x000fe20000000800 */
[----:B------:R2:W-:Y:S06]  /*6830*/  MEMBAR.ALL.CTA ;  /* 0x0000000000007992 */ /* 0x0005ec0000008000 */
[----:B--2---:R-:W2:Y:S01]  /*6840*/  FENCE.VIEW.ASYNC.S ;  /* 0x00000000000073c6 */ /* 0x004ea20000000000 */
[----:B------:R-:W-:Y:S01]  /*6850*/  @P6 SHF.L.U32 R2, R74, 0x1f, RZ ;  /* 0x0000001f4a026819 */ /* 0x000fe200000006ff */
[----:B--2---:R-:W-:Y:S06]  /*6860*/  BAR.SYNC.DEFER_BLOCKING 0x1, 0x80 ;  /* 0x0042000000007b1d */ /* 0x004fec0000010000 */
[----:B------:R-:W-:Y:S05]  /*6870*/  @P0 BRA `(.L_x_109) ;  /* 0x0000000000240947 */ /* 0x000fea0003800000 */
[----:B------:R-:W-:Y:S02]  /*6880*/  UIADD3 UR8, UP0, UPT, UR52, 0x680, URZ ;  /* 0x0000068034087890 */ /* 0x000fe4000ff1e0ff */
[----:B------:R-:W-:Y:S02]  /*6890*/  UIADD3 UR5, UPT, UPT, UR41, 0x20, URZ ;  /* 0x0000002029057890 */ /* 0x000fe4000fffe0ff */
[----:B------:R-:W-:Y:S02]  /*68a0*/  UIADD3 UR4, UPT, UPT, UR48, 0x2400, URZ ;  /* 0x0000240030047890 */ /* 0x000fe4000fffe0ff */
[----:B------:R-:W-:Y:S01]  /*68b0*/  UIADD3.X UR9, UPT, UPT, URZ, UR53, URZ, UP0, !UPT ;  /* 0x00000035ff097290 */ /* 0x000fe200087fe4ff */
[----:B------:R-:W-:Y:S01]  /*68c0*/  UMOV UR6, UR42 ;  /* 0x0000002a00067c82 */ /* 0x000fe20008000000 */
[----:B------:R-:W-:Y:S07]  /*68d0*/  UMOV UR7, UR36 ;  /* 0x0000002400077c82 */ /* 0x000fee0008000000 */
[----:B------:R2:W-:Y:S01]  /*68e0*/  UTMASTG.3D [UR4], [UR8] ;  /* 0x00000004080073b5 */ /* 0x0005e20008010000 */
[----:B------:R0:W-:Y:S01]  /*68f0*/  UTMACMDFLUSH ;  /* 0x00000000000079b7 */ /* 0x0001e20000000000 */
[----:B--2---:R-:W-:Y:S04]  /*6900*/  DEPBAR.LE SB0, 0x1 ;  /* 0x000080400000791a */ /* 0x004fe80000000000 */
.L_x_109:
[----:B------:R-:W-:Y:S05]  /*6910*/  BSYNC.RECONVERGENT B0 ;  /* 0x0000000000007941 */ /* 0x000fea0003800200 */
.L_x_108:
[----:B------:R-:W-:Y:S01]  /*6920*/  BAR.SYNC.DEFER_BLOCKING 0x1, 0x80 ;  /* 0x0042000000007b1d */ /* 0x000fe20000010000 */
[----:B------:R-:W-:Y:S04]  /*6930*/  UIADD3 UR40, UPT, UPT, UR51, 0x1, URZ ;  /* 0x0000000133287890 */ /* 0x000fe8000fffe0ff */
[----:B------:R-:W-:Y:S04]  /*6940*/  UISETP.NE.AND UP0, UPT, UR40, 0x4, UPT ;  /* 0x000000042800788c */ /* 0x000fe8000bf05270 */
[----:B------:R-:W-:Y:S01]  /*6950*/  USEL UR40, UR40, URZ, UP0 ;  /* 0x000000ff28287287 */ /* 0x000fe20008000000 */
[----:B------:R2:W-:Y:S01]  /*6960*/  @P6 SYNCS.ARRIVE.TRANS64.RED.A1T0 RZ, [R16+URZ], RZ ;  /* 0x000000ff10ff69a7 */ /* 0x0005e200081004ff */
[----:B------:R-:W-:Y:S01]  /*6970*/  BSSY B1, `(.L_x_110) ;  /* 0x0000018000017945 */ /* 0x000fe20003800000 */
[----:B------:R-:W3:Y:S02]  /*6980*/  @P6 SYNCS.PHASECHK.TRANS64.TRYWAIT P0, [R0+URZ+0x50], R2 ;  /* 0x00005002000065a7 */ /* 0x000ee400080011ff */
[----:B---3--:R-:W-:Y:S01]  /*6990*/  @P6 SEL R90, RZ, 0x1, !P0 ;  /* 0x00000001ff5a6807 */ /* 0x008fe20004000000 */
[----:B--2---:R-:W-:Y:S06]  /*69a0*/  @!P6 BRA `(.L_x_111) ;  /* 0x000000000050e947 */ /* 0x004fec0003800000 */
        /* <DEDUP_REMOVED lines=8> */
[----:B------:R-:W-:Y:S04]  /*6a30*/  SHF.L.U32 R5, R74, 0x1f, RZ ;  /* 0x0000001f4a057819 */ /* 0x000fe800000006ff */
[----:B------:R-:W1:Y:S02]  /*6a40*/  SYNCS.PHASECHK.TRANS64.TRYWAIT P0, [R0+URZ+0x50], R5 ;  /* 0x00005005000075a7 */ /* 0x000e6400080011ff */
[----:B-1----:R-:W-:Y:S05]  /*6a50*/  @!P0 BRA `(.L_x_114) ;  /* 0x0000001c00088947 */ /* 0x002fea0003800000 */
.L_x_113:
[----:B------:R-:W-:Y:S05]  /*6a60*/  BSYNC B0 ;  /* 0x0000000000007941 */ /* 0x000fea0003800000 */
.L_x_112:
[----:B------:R-:W-:Y:S02]  /*6a70*/  ISETP.NE.AND P0, PT, R91, RZ, PT ;  /* 0x000000ff5b00720c */ /* 0x000fe40003f05270 */
[----:B------:R-:W-:Y:S11]  /*6a80*/  IADD3 R88, PT, PT, R88, 0x1, RZ ;  /* 0x0000000158587810 */ /* 0x000ff60007ffe0ff */
[----:B-1----:R-:W-:Y:S01]  /*6a90*/  @P0 IMAD.IADD R0, R75, 0x1, R2 ;  /* 0x000000014b000824 */ /* 0x002fe200078e0202 */
[----:B------:R-:W-:Y:S05]  /*6aa0*/  @P0 WARPSYNC.ALL ;  /* 0x0000000000000948 */ /* 0x000fea0003800000 */
[----:B------:R2:W3:Y:S04]  /*6ab0*/  @P0 LDSM.16.M88.4 R40, [R4+UR48+0x400] ;  /* 0x000400300428083b */ /* 0x0004e80008000200 */
[----:B------:R2:W4:Y:S04]  /*6ac0*/  @P0 LDSM.16.M88.4 R44, [R3+0x400] ;  /* 0x00040000032c083b */ /* 0x0005280000000200 */
[----:B------:R2:W1:Y:S04]  /*6ad0*/  @P0 LDSM.16.M88.4 R48, [R2+0x400] ;  /* 0x000400000230083b */ /* 0x0004680000000200 */
[----:B------:R2:W1:Y:S02]  /*6ae0*/  @P0 LDSM.16.M88.4 R52, [R0+0x400] ;  /* 0x000400000034083b */ /* 0x0004640000000200 */
.L_x_111:
[----:B------:R-:W-:Y:S05]  /*6af0*/  BSYNC B1 ;  /* 0x0000000000017941 */ /* 0x000fea0003800000 */
.L_x_110:
[----:B--2---:R-:W-:Y:S05]  /*6b00*/  VIADD R0, R34, 0x40 ;  /* 0x0000004022007836 */ /* 0x004fea0000000000 */
        /* <DEDUP_REMOVED lines=20> */
.L_x_115:
        /* <DEDUP_REMOVED lines=12> */
[----:B---3--:R-:W-:Y:S01]  /*6d10*/  FFMA R36, R35, R40, R0 ;  /* 0x0000002823247223 */ /* 0x008fe20000000000 */
[----:B------:R-:W-:Y:S01]  /*6d20*/  FMUL R4, R33, R8 ;  /* 0x0000000821047220 */ /* 0x000fe20000400000 */
[----:B------:R-:W-:Y:S01]  /*6d30*/  FFMA R37, R35, R41, R2 ;  /* 0x0000002923257223 */ /* 0x000fe20000000002 */
        /* <DEDUP_REMOVED lines=51> */
.L_x_117:
[----:B------:R-:W-:Y:S05]  /*7070*/  BSYNC.RECONVERGENT B0 ;  /* 0x0000000000007941 */ /* 0x000fea0003800200 */
.L_x_116:
        /* <DEDUP_REMOVED lines=12> */
[----:B------:R-:W-:Y:S04]  /*7140*/  @P1 IMAD R88, R88, 0x2000, R89 ;  /* 0x0000200058581824 */ /* 0x000fe800078e0259 */
[----:B------:R-:W-:Y:S05]  /*7150*/  @P1 VIADD R3, R88, UR48 ;  /* 0x0000003058031c36 */ /* 0x000fea0008000000 */
[----:B------:R-:W-:Y:S01]  /*7160*/  @P1 IADD3 R87, PT, PT, R87, R3, RZ ;  /* 0x0000000357571210 */ /* 0x000fe20007ffe0ff */
[----:B------:R-:W-:Y:S01]  /*7170*/  @P1 IMAD.IADD R3, R75, 0x1, R3 ;  /* 0x000000014b031824 */ /* 0x000fe200078e0203 */
[----:B------:R-:W-:Y:S06]  /*7180*/  @P0 BRA `(.L_x_121) ;  /* 0x00000000000c0947 */ /* 0x000fec0003800000 */
[----:B------:R-:W-:Y:S04]  /*7190*/  SHF.L.U32 R0, R74, 0x1f, RZ ;  /* 0x0000001f4a007819 */ /* 0x000fe800000006ff */
[----:B------:R-:W2:Y:S02]  /*71a0*/  SYNCS.PHASECHK.TRANS64.TRYWAIT P0, [R2+URZ+0x50], R0 ;  /* 0x00005000020075a7 */ /* 0x000ea400080011ff */
[----:B--2---:R-:W-:Y:S05]  /*71b0*/  @!P0 BRA `(.L_x_122) ;  /* 0x0000001400448947 */ /* 0x004fea0003800000 */
.L_x_121:
[----:B------:R-:W-:Y:S05]  /*71c0*/  BSYNC B0 ;  /* 0x0000000000007941 */ /* 0x000fea0003800000 */
.L_x_120:
[----:B------:R-:W-:Y:S11]  /*71d0*/  ISETP.NE.AND P0, PT, R91, RZ, PT ;  /* 0x000000ff5b00720c */ /* 0x000ff60003f05270 */
[----:B------:R-:W-:Y:S02]  /*71e0*/  @!UPT UIADD3 URZ, UPT, UPT, URZ, URZ, URZ ;  /* 0x000000fffffff290 */ /* 0x000fe4000fffe0ff */
[----:B--2---:R-:W-:Y:S01]  /*71f0*/  @P0 IADD3 R0, PT, PT, R75, R87, RZ ;  /* 0x000000574b000210 */ /* 0x004fe20007ffe0ff */
[----:B------:R-:W-:Y:S05]  /*7200*/  @P0 WARPSYNC.ALL ;  /* 0x0000000000000948 */ /* 0x000fea0003800000 */
[----:B------:R2:W3:Y:S04]  /*7210*/  @P0 LDSM.16.M88.4 R40, [R88+UR48+0x400] ;  /* 0x000400305828083b */ /* 0x0004e80008000200 */
[----:B------:R2:W4:Y:S04]  /*7220*/  @P0 LDSM.16.M88.4 R44, [R3+0x400] ;  /* 0x00040000032c083b */ /* 0x0005280000000200 */
[----:B------:R2:W1:Y:S04]  /*7230*/  @P0 LDSM.16.M88.4 R48, [R87+0x400] ;  /* 0x000400005730083b */ /* 0x0004680000000200 */
[----:B------:R2:W1:Y:S02]  /*7240*/  @P0 LDSM.16.M88.4 R52, [R0+0x400] ;  /* 0x000400000034083b */ /* 0x0004640000000200 */
.L_x_119:
[----:B------:R-:W-:Y:S05]  /*7250*/  BSYNC B1 ;  /* 0x0000000000017941 */ /* 0x000fea0003800000 */
.L_x_118:
        /* <DEDUP_REMOVED lines=21> */
.L_x_123:
[----:B------:R-:W-:Y:S01]  /*73b0*/  ISETP.NE.AND P0, PT, R77, RZ, PT ;  /* 0x000000ff4d00720c */ /* 0x000fe20003f05270 */
[----:B------:R-:W-:Y:S05]  /*73c0*/  WARPSYNC.ALL ;  /* 0x0000000000007948 */ /* 0x000fea0003800000 */
[----:B------:R-:W-:Y:S01]  /*73d0*/  R2UR UR4, R34 ;  /* 0x00000000220472ca */ /* 0x000fe200000e0000 */
[----:B------:R-:W-:Y:S01]  /*73e0*/  BSSY.RECONVERGENT B0, `(.L_x_124) ;  /* 0x000003c000007945 */ /* 0x000fe20003800200 */
[----:B------:R-:W-:Y:S11]  /*73f0*/  R2UR UR5, R86 ;  /* 0x00000000560572ca */ /* 0x000ff600000e0000 */
[----:B-1----:R-:W1:Y:S01]  /*7400*/  LDTM.16dp128bit.x8 R4, tmem[UR4+0x60] ;  /* 0x00006004000479ee */ /* 0x002e620008180000 */
[----:B------:R-:W-:Y:S01]  /*7410*/  NOP ;  /* 0x0000000000007918 */ /* 0x000fe20000000000 */
[----:B------:R-:W-:Y:S04]  /*7420*/  UIADD3 UR5, UPT, UPT, UR5, 0xe0, URZ ;  /* 0x000000e005057890 */ /* 0x000fe8000fffe0ff */
[----:B------:R-:W-:Y:S09]  /*7430*/  UPRMT UR5, UR37, 0x654, UR5 ;  /* 0x0000065425057896 */ /* 0x000ff20008000005 */
[----:B-1----:R-:W-:Y:S01]  /*7440*/  SYNCS.ARRIVE.TRANS64.RED.A1T0 RZ, [UR5], RZ ;  /* 0x000000ffffff79a7 */ /* 0x002fe20008100405 */
[C---:B------:R-:W-:Y:S01]  /*7450*/  FMUL R0, R33.reuse, R4 ;  /* 0x0000000421007220 */ /* 0x040fe20000400000 */
        /* <DEDUP_REMOVED lines=33> */
[----:B------:R-:W-:Y:S05]  /*7670*/  FFMA R15, R35, R55, R19 ;  /* 0x00000037230f7223 */ /* 0x000fea0000000013 */
[----:B------:R1:W-:Y:S01]  /*7680*/  STSM.16.M88.4 [R85+0x6000], R12 ;  /* 0x0060000c55007844 */ /* 0x0003e20000000200 */
        /* <DEDUP_REMOVED lines=17> */
.L_x_125:
[----:B------:R-:W-:Y:S05]  /*77a0*/  BSYNC.RECONVERGENT B0 ;  /* 0x0000000000007941 */ /* 0x000fea0003800200 */
.L_x_124:
[----:B------:R-:W-:Y:S01]  /*77b0*/  BAR.SYNC.DEFER_BLOCKING 0x1, 0x80 ;  /* 0x0042000000007b1d */ /* 0x000fe20000010000 */
[----:B------:R-:W-:Y:S01]  /*77c0*/  UISETP.NE.AND UP0, UPT, UR49, -0x4, UPT ;  /* 0xfffffffc3100788c */ /* 0x000fe2000bf05270 */
[----:B------:R-:W-:Y:S08]  /*77d0*/  IADD3 R31, PT, PT, R31, 0x1, RZ ;  /* 0x000000011f1f7810 */ /* 0x000ff00007ffe0ff */
[----:B------:R-:W-:Y:S05]  /*77e0*/  BRA.U !UP0, `(.L_x_126) ;  /* 0x0000000108287547 */ /* 0x000fea000b800000 */
[----:B------:R-:W-:Y:S01]  /*77f0*/  ISETP.NE.AND P0, PT, R81, RZ, PT ;  /* 0x000000ff5100720c */ /* 0x000fe20003f05270 */
[----:B------:R-:W-:Y:S01]  /*7800*/  IMAD.U32 R2, RZ, RZ, UR51 ;  /* 0x00000033ff027e24 */ /* 0x000fe2000f8e00ff */
[----:B------:R-:W-:Y:S01]  /*7810*/  UIADD3 UR51, UPT, UPT, UR51, 0x1, URZ ;  /* 0x0000000133337890 */ /* 0x000fe2000fffe0ff */
[----:B------:R-:W-:Y:S03]  /*7820*/  IMAD.U32 R0, RZ, RZ, UR37 ;  /* 0x00000025ff007e24 */ /* 0x000fe6000f8e00ff */
[----:B------:R-:W-:Y:S04]  /*7830*/  UISETP.NE.AND UP0, UPT, UR51, 0x4, UPT ;  /* 0x000000043300788c */ /* 0x000fe8000bf05270 */
[----:B------:R-:W-:Y:S03]  /*7840*/  USEL UR51, UR51, URZ, UP0 ;  /* 0x000000ff33337287 */ /* 0x000fe60008000000 */
[----:B------:R-:W-:Y:S05]  /*7850*/  @P0 LEA R2, R2, UR48, 0x3 ;  /* 0x0000003002020c11 */ /* 0x000fea000f8e18ff */
[----:B------:R-:W-:Y:S05]  /*7860*/  @P0 VIADD R2, R2, 0x70 ;  /* 0x0000007002020836 */ /* 0x000fea0000000000 */
[----:B------:R-:W-:Y:S04]  /*7870*/  @P0 PRMT R0, R0, 0x654, R2 ;  /* 0x0000065400000816 */ /* 0x000fe80000000002 */
[----:B------:R2:W-:Y:S03]  /*7880*/  @P0 SYNCS.ARRIVE.TRANS64.RED.A1T0 RZ, [R0+URZ], RZ ;  /* 0x000000ff00ff09a7 */ /* 0x0005e600081004ff */
.L_x_126:
[----:B------:R-:W-:Y:S01]  /*7890*/  ISETP.NE.AND P2, PT, R78, RZ, PT ;  /* 0x000000ff4e00720c */ /* 0x000fe20003f45270 */
[----:B------:R-:W-:Y:S01]  /*78a0*/  UIADD3 UR49, UPT, UPT, UR49, 0x4, URZ ;  /* 0x0000000431317890 */ /* 0x000fe2000fffe0ff */
[----:B------:R-:W-:Y:S01]  /*78b0*/  ISETP.NE.AND P0, PT, R80, 0x2, PT ;  /* 0x000000025000780c */ /* 0x000fe20003f05270 */
[----:B-1----:R-:W-:Y:S01]  /*78c0*/  IMAD.IADD R14, R29, 0x1, R62 ;  /* 0x000000011d0e7824 */ /* 0x002fe200078e023e */
[----:B------:R-:W-:Y:S01]  /*78d0*/  ISETP.NE.AND P1, PT, R31, 0x4, PT ;  /* 0x000000041f00780c */ /* 0x000fe20003f25270 */
[----:B------:R-:W-:Y:S01]  /*78e0*/  IMAD.IADD R15, R30, 0x1, R63 ;  /* 0x000000011e0f7824 */ /* 0x000fe200078e023f */
[----:B------:R-:W-:Y:S02]  /*78f0*/  SEL R2, RZ, 0x1, P0 ;  /* 0x00000001ff027807 */ /* 0x000fe40000000000 */
[----:B--2---:R-:W-:Y:S02]  /*7900*/  SEL R0, RZ, 0x1, P1 ;  /* 0x00000001ff007807 */ /* 0x004fe40000800000 */
[----:B------:R-:W-:Y:S02]  /*7910*/  LOP3.LUT R72, R72, R2, RZ, 0x3c, !PT ;  /* 0x0000000248487212 */ /* 0x000fe400078e3cff */
[----:B------:R-:W-:Y:S02]  /*7920*/  LOP3.LUT R73, R73, R0, RZ, 0x3c, !PT ;  /* 0x0000000049497212 */ /* 0x000fe400078e3cff */
[----:B------:R-:W-:Y:S02]  /*7930*/  @P2 R2UR UR36, R71 ;  /* 0x00000000472422ca */ /* 0x000fe400000e0000 */
[----:B------:R-:W-:Y:S02]  /*7940*/  SEL R80, R80, RZ, P0 ;  /* 0x000000ff50507207 */ /* 0x000fe40000000000 */
[----:B------:R-:W-:Y:S01]  /*7950*/  SEL R31, R31, RZ, P1 ;  /* 0x000000ff1f1f7207 */ /* 0x000fe20000800000 */
[----:B------:R-:W-:Y:S10]  /*7960*/  @P2 BRA `(.L_x_127) ;  /* 0xffffffd400082947 */ /* 0x000ff4000383ffff */
[----:B------:R-:W-:-:S09]  /*7970*/  UISETP.NE.AND UP0, UPT, UR50, URZ, UPT ;  /* 0x000000ff3200728c */ /* 0x000fd2000bf05270 */
[----:B------:R-:W-:Y:S05]  /*7980*/  BRA.U !UP0, `(.L_x_128) ;  /* 0x0000000108487547 */ /* 0x000fea000b800000 */
[----:B------:R-:W1:Y:S02]  /*7990*/  LDCU.64 UR4, c[0x0][0x890] ;  /* 0x00011200ff0477ac */ /* 0x000e640008000a00 */
[----:B-1----:R-:W-:-:S04]  /*79a0*/  UISETP.NE.U32.AND UP0, UPT, UR4, URZ, UPT ;  /* 0x000000ff0400728c */ /* 0x002fc8000bf05070 */
[----:B------:R-:W-:-:S09]  /*79b0*/  UISETP.NE.AND.EX UP0, UPT, UR5, URZ, UPT, UP0 ;  /* 0x000000ff0500728c */ /* 0x000fd2000bf05300 */
[----:B------:R-:W-:Y:S05]  /*79c0*/  BRA.U UP0, `(.L_x_129) ;  /* 0x00000001000c7547 */ /* 0x000fea000b800000 */
[----:B------:R-:W-:-:S13]  /*79d0*/  FSETP.NEU.AND P0, PT, R35, RZ, PT ;  /* 0x000000ff2300720b */ /* 0x000fda0003f0d000 */
[----:B------:R-:W-:Y:S05]  /*79e0*/  @!P0 EXIT ;  /* 0x000000000000894d */ /* 0x000fea0003800000 */
[----:B------:R-:W-:Y:S05]  /*79f0*/  BRA `(.L_x_128) ;  /* 0x00000000002c7947 */ /* 0x000fea0003800000 */
.L_x_129:
[----:B------:R-:W-:Y:S01]  /*7a00*/  ISETP.NE.AND P0, PT, R79, RZ, PT ;  /* 0x000000ff4f00720c */ /* 0x000fe20003f05270 */
[----:B------:R-:W-:-:S12]  /*7a10*/  BSSY.RECONVERGENT B0, `(.L_x_128) ;  /* 0x0000009000007945 */ /* 0x000fd80003800200 */
[----:B------:R-:W-:Y:S05]  /*7a20*/  @P0 BRA `(.L_x_130) ;  /* 0x0000000000140947 */ /* 0x000fea0003800000 */
[----:B------:R-:W1:Y:S02]  /*7a30*/  LDCU.64 UR4, c[0x0][0x888] ;  /* 0x00011100ff0477ac */ /* 0x000e640008000a00 */
[----:B-1----:R-:W-:-:S04]  /*7a40*/  ISETP.NE.U32.AND P0, PT, RZ, UR4, PT ;  /* 0x00000004ff007c0c */ /* 0x002fc8000bf05070 */
[----:B------:R-:W-:-:S13]  /*7a50*/  ISETP.NE.AND.EX P0, PT, RZ, UR5, PT, P0 ;  /* 0x00000005ff007c0c */ /* 0x000fda000bf05300 */
[----:B------:R-:W-:Y:S05]  /*7a60*/  @!P0 EXIT ;  /* 0x000000000000894d */ /* 0x000fea0003800000 */
[----:B------:R-:W-:Y:S05]  /*7a70*/  BRA `(.L_x_131) ;  /* 0x0000000000087947 */ /* 0x000fea0003800000 */
.L_x_130:
[----:B------:R-:W-:-:S13]  /*7a80*/  FSETP.NEU.AND P0, PT, R35, RZ, PT ;  /* 0x000000ff2300720b */ /* 0x000fda0003f0d000 */
[----:B------:R-:W-:Y:S05]  /*7a90*/  @!P0 EXIT ;  /* 0x000000000000894d */ /* 0x000fea0003800000 */
.L_x_131:
[----:B------:R-:W-:Y:S05]  /*7aa0*/  BSYNC.RECONVERGENT B0 ;  /* 0x0000000000007941 */ /* 0x000fea0003800200 */
.L_x_128:
[----:B------:R-:W-:Y:S01]  /*7ab0*/  ULEA UR4, UR51, UR48, 0x3 ;  /* 0x0000003033047291 */ /* 0x000fe2000f8e18ff */
[----:B------:R-:W-:-:S04]  /*7ac0*/  DEPBAR.LE SB0, 0x0 ;  /* 0x000080000000791a */ /* 0x000fc80000000000 */
[----:B------:R-:W-:-:S04]  /*7ad0*/  UIADD3 UR4, UPT, UPT, UR4, 0x70, URZ ;  /* 0x0000007004047890 */ /* 0x000fc8000fffe0ff */
[----:B------:R-:W-:-:S09]  /*7ae0*/  UPRMT UR4, UR37, 0x654, UR4 ;  /* 0x0000065425047896 */ /* 0x000fd20008000004 */
[----:B------:R-:W-:Y:S01]  /*7af0*/  SYNCS.ARRIVE.TRANS64.RED.A1T0 RZ, [UR4], RZ ;  /* 0x000000ffffff79a7 */ /* 0x000fe20008100404 */
[----:B------:R-:W-:Y:S05]  /*7b00*/  EXIT ;  /* 0x000000000000794d */ /* 0x000fea0003800000 */
.L_x_19:
[----:B--2---:R2:W1:Y:S02]  /*7b10*/  SYNCS.PHASECHK.TRANS64.TRYWAIT P0, [R2+URZ+0x110], R3 ;  /* 0x00011003020075a7 */ /* 0x00446400080011ff */
[----:B-1----:R-:W-:Y:S05]  /*7b20*/  @!P0 NANOSLEEP.SYNCS 0x989680 ;  /* 0x009896800000895d */ /* 0x002fea0003900000 */
[----:B------:R-:W1:Y:S02]  /*7b30*/  @!P0 SYNCS.PHASECHK.TRANS64 P0, [R2+URZ+0x110], R3 ;  /* 0x00011003020085a7 */ /* 0x000e6400080010ff */
[----:B-1----:R-:W-:Y:S05]  /*7b40*/  @!P0 BRA `(.L_x_19) ;  /* 0xfffffffc00f08947 */ /* 0x002fea000383ffff */
[----:B------:R-:W-:Y:S05]  /*7b50*/  BRA `(.L_x_132) ;  /* 0xffffff9800a87947 */ /* 0x000fea000383ffff */
.L_x_22:
[----:B-1----:R-:W-:-:S07]  /*7b60*/  MOV R2, UR33 ;  /* 0x0000002100027c02 */ /* 0x002fce0008000f00 */
.L_x_133:
[----:B-1----:R1:W2:Y:S02]  /*7b70*/  SYNCS.PHASECHK.TRANS64.TRYWAIT P0, [R2+URZ+0x28], R4 ;  /* 0x00002804020075a7 */ /* 0x0022a400080011ff */
[----:B--2---:R-:W-:Y:S05]  /*7b80*/  @!P0 NANOSLEEP.SYNCS 0x989680 ;  /* 0x009896800000895d */ /* 0x004fea0003900000 */
[----:B------:R-:W2:Y:S02]  /*7b90*/  @!P0 SYNCS.PHASECHK.TRANS64 P0, [R2+URZ+0x28], R4 ;  /* 0x00002804020085a7 */ /* 0x000ea400080010ff */
[----:B--2---:R-:W-:Y:S05]  /*7ba0*/  @!P0 BRA `(.L_x_133) ;  /* 0xfffffffc00f08947 */ /* 0x004fea000383ffff */
[----:B------:R-:W-:Y:S05]  /*7bb0*/  BRA `(.L_x_21) ;  /* 0xffffff9800f87947 */ /* 0x000fea000383ffff */
.L_x_28:
[----:B-1----:R-:W-:-:S07]  /*7bc0*/  MOV R2, UR17 ;  /* 0x0000001100027c02 */ /* 0x002fce0008000f00 */
.L_x_134:
[----:B-1----:R1:W2:Y:S02]  /*7bd0*/  SYNCS.PHASECHK.TRANS64.TRYWAIT P0, [R2+URZ+0x28], R4 ;  /* 0x00002804020075a7 */ /* 0x0022a400080011ff */
[----:B--2---:R-:W-:Y:S05]  /*7be0*/  @!P0 NANOSLEEP.SYNCS 0x989680 ;  /* 0x009896800000895d */ /* 0x004fea0003900000 */
[----:B------:R-:W2:Y:S02]  /*7bf0*/  @!P0 SYNCS.PHASECHK.TRANS64 P0, [R2+URZ+0x28], R4 ;  /* 0x00002804020085a7 */ /* 0x000ea400080010ff */
[----:B--2---:R-:W-:Y:S05]  /*7c00*/  @!P0 BRA `(.L_x_134) ;  /* 0xfffffffc00f08947 */ /* 0x004fea000383ffff */
[----:B------:R-:W-:Y:S05]  /*7c10*/  BRA `(.L_x_27) ;  /* 0xffffff9c00a07947 */ /* 0x000fea000383ffff */
.L_x_32:
[----:B-1----:R1:W2:Y:S02]  /*7c20*/  SYNCS.PHASECHK.TRANS64.TRYWAIT P0, [R2+URZ+0xa0], R3 ;  /* 0x0000a003020075a7 */ /* 0x0022a400080011ff */
[----:B--2---:R-:W-:Y:S05]  /*7c30*/  @!P0 NANOSLEEP.SYNCS 0x989680 ;  /* 0x009896800000895d */ /* 0x004fea0003900000 */
[----:B------:R-:W2:Y:S02]  /*7c40*/  @!P0 SYNCS.PHASECHK.TRANS64 P0, [R2+URZ+0xa0], R3 ;  /* 0x0000a003020085a7 */ /* 0x000ea400080010ff */
[----:B--2---:R-:W-:Y:S05]  /*7c50*/  @!P0 BRA `(.L_x_32) ;  /* 0xfffffffc00f08947 */ /* 0x004fea000383ffff */
[----:B------:R-:W-:Y:S05]  /*7c60*/  BRA `(.L_x_135) ;  /* 0xffffffa000307947 */ /* 0x000fea000383ffff */
.L_x_36:
[----:B----4-:R-:W-:-:S07]  /*7c70*/  MOV R0, UR5 ;  /* 0x0000000500007c02 */ /* 0x010fce0008000f00 */
.L_x_136:
[----:B-1----:R1:W2:Y:S02]  /*7c80*/  SYNCS.PHASECHK.TRANS64.TRYWAIT P0, [R0+URZ], R2 ;  /* 0x00000002000075a7 */ /* 0x0022a400080011ff */
[----:B--2---:R-:W-:Y:S05]  /*7c90*/  @!P0 NANOSLEEP.SYNCS 0x989680 ;  /* 0x009896800000895d */ /* 0x004fea0003900000 */
[----:B------:R-:W2:Y:S02]  /*7ca0*/  @!P0 SYNCS.PHASECHK.TRANS64 P0, [R0+URZ], R2 ;  /* 0x00000002000085a7 */ /* 0x000ea400080010ff */
[----:B--2---:R-:W-:Y:S05]  /*7cb0*/  @!P0 BRA `(.L_x_136) ;  /* 0xfffffffc00f08947 */ /* 0x004fea000383ffff */
[----:B------:R-:W-:Y:S05]  /*7cc0*/  BRA `(.L_x_137) ;  /* 0xffffffa400a07947 */ /* 0x000fea000383ffff */
.L_x_37:
[----:B----4-:R-:W-:-:S07]  /*7cd0*/  MOV R0, UR5 ;  /* 0x0000000500007c02 */ /* 0x010fce0008000f00 */
.L_x_138:
[----:B-1----:R1:W2:Y:S02]  /*7ce0*/  SYNCS.PHASECHK.TRANS64.TRYWAIT P0, [R0+URZ], R3 ;  /* 0x00000003000075a7 */ /* 0x0022a400080011ff */
[----:B--2---:R-:W-:Y:S05]  /*7cf0*/  @!P0 NANOSLEEP.SYNCS 0x989680 ;  /* 0x009896800000895d */ /* 0x004fea0003900000 */
[----:B------:R-:W2:Y:S02]  /*7d00*/  @!P0 SYNCS.PHASECHK.TRANS64 P0, [R0+URZ], R3 ;  /* 0x00000003000085a7 */ /* 0x000ea400080010ff */
[----:B--2---:R-:W-:Y:S05]  /*7d10*/  @!P0 BRA `(.L_x_138) ;  /* 0xfffffffc00f08947 */ /* 0x004fea000383ffff */
[----:B------:R-:W-:Y:S05]  /*7d20*/  BRA `(.L_x_139) ;  /* 0xffffffa400ac7947 */ /* 0x000fea000383ffff */
.L_x_38:
[----:B----4-:R-:W-:-:S07]  /*7d30*/  MOV R0, UR5 ;  /* 0x0000000500007c02 */ /* 0x010fce0008000f00 */
.L_x_140:
[----:B-1----:R1:W2:Y:S02]  /*7d40*/  SYNCS.PHASECHK.TRANS64.TRYWAIT P0, [R0+URZ], R3 ;  /* 0x00000003000075a7 */ /* 0x0022a400080011ff */
[----:B--2---:R-:W-:Y:S05]  /*7d50*/  @!P0 NANOSLEEP.SYNCS 0x989680 ;  /* 0x009896800000895d */ /* 0x004fea0003900000 */
[----:B------:R-:W2:Y:S02]  /*7d60*/  @!P0 SYNCS.PHASECHK.TRANS64 P0, [R0+URZ], R3 ;  /* 0x00000003000085a7 */ /* 0x000ea400080010ff */
[----:B--2---:R-:W-:Y:S05]  /*7d70*/  @!P0 BRA `(.L_x_140) ;  /* 0xfffffffc00f08947 */ /* 0x004fea000383ffff */
[----:B------:R-:W-:Y:S05]  /*7d80*/  BRA `(.L_x_141) ;  /* 0xffffffa400b87947 */ /* 0x000fea000383ffff */
.L_x_39:
[----:B----4-:R-:W-:-:S07]  /*7d90*/  MOV R0, UR5 ;  /* 0x0000000500007c02 */ /* 0x010fce0008000f00 */
.L_x_142:
[----:B-1----:R1:W2:Y:S02]  /*7da0*/  SYNCS.PHASECHK.TRANS64.TRYWAIT P0, [R0+URZ], R3 ;  /* 0x00000003000075a7 */ /* 0x0022a400080011ff */
[----:B--2---:R-:W-:Y:S05]  /*7db0*/  @!P0 NANOSLEEP.SYNCS 0x989680 ;  /* 0x009896800000895d */ /* 0x004fea0003900000 */
[----:B------:R-:W2:Y:S02]  /*7dc0*/  @!P0 SYNCS.PHASECHK.TRANS64 P0, [R0+URZ], R3 ;  /* 0x00000003000085a7 */ /* 0x000ea400080010ff */
[----:B--2---:R-:W-:Y:S05]  /*7dd0*/  @!P0 BRA `(.L_x_142) ;  /* 0xfffffffc00f08947 */ /* 0x004fea000383ffff */
[----:B------:R-:W-:Y:S05]  /*7de0*/  BRA `(.L_x_143) ;  /* 0xffffffa400c47947 */ /* 0x000fea000383ffff */
.L_x_42:
[----:B-1----:R1:W2:Y:S02]  /*7df0*/  SYNCS.PHASECHK.TRANS64.TRYWAIT P0, [R0+URZ+0x100], R4 ;  /* 0x00010004000075a7 */ /* 0x0022a400080011ff */
[----:B--2---:R-:W-:Y:S05]  /*7e00*/  @!P0 NANOSLEEP.SYNCS 0x989680 ;  /* 0x009896800000895d */ /* 0x004fea0003900000 */
[----:B------:R-:W2:Y:S02]  /*7e10*/  @!P0 SYNCS.PHASECHK.TRANS64 P0, [R0+URZ+0x100], R4 ;  /* 0x00010004000085a7 */ /* 0x000ea400080010ff */
[----:B--2---:R-:W-:Y:S05]  /*7e20*/  @!P0 BRA `(.L_x_42) ;  /* 0xfffffffc00f08947 */ /* 0x004fea000383ffff */
[----:B------:R-:W-:Y:S05]  /*7e30*/  BRA `(.L_x_144) ;  /* 0xffffffa800207947 */ /* 0x000fea000383ffff */
.L_x_43:
[----:B------:R-:W-:-:S07]  /*7e40*/  MOV R0, UR5 ;  /* 0x0000000500007c02 */ /* 0x000fce0008000f00 */
.L_x_145:
[----:B-1----:R1:W2:Y:S02]  /*7e50*/  SYNCS.PHASECHK.TRANS64.TRYWAIT P0, [R0+URZ+0xb0], R5 ;  /* 0x0000b005000075a7 */ /* 0x0022a400080011ff */
[----:B--2---:R-:W-:Y:S05]  /*7e60*/  @!P0 NANOSLEEP.SYNCS 0x989680 ;  /* 0x009896800000895d */ /* 0x004fea0003900000 */
[----:B------:R-:W2:Y:S02]  /*7e70*/  @!P0 SYNCS.PHASECHK.TRANS64 P0, [R0+URZ+0xb0], R5 ;  /* 0x0000b005000085a7 */ /* 0x000ea400080010ff */
[----:B--2---:R-:W-:Y:S05]  /*7e80*/  @!P0 BRA `(.L_x_145) ;  /* 0xfffffffc00f08947 */ /* 0x004fea000383ffff */
[----:B------:R-:W-:Y:S05]  /*7e90*/  BRA `(.L_x_146) ;  /* 0xffffffa800307947 */ /* 0x000fea000383ffff */
.L_x_44:
[----:B-1----:R1:W2:Y:S02]  /*7ea0*/  SYNCS.PHASECHK.TRANS64.TRYWAIT P1, [R0+URZ+0xa0], R4 ;  /* 0x0000a004000075a7 */ /* 0x0022a400080211ff */
[----:B--2---:R-:W-:Y:S05]  /*7eb0*/  @!P1 NANOSLEEP.SYNCS 0x989680 ;  /* 0x009896800000995d */ /* 0x004fea0003900000 */
[----:B------:R-:W2:Y:S02]  /*7ec0*/  @!P1 SYNCS.PHASECHK.TRANS64 P1, [R0+URZ+0xa0], R4 ;  /* 0x0000a004000095a7 */ /* 0x000ea400080210ff */
[----:B--2---:R-:W-:Y:S05]  /*7ed0*/  @!P1 BRA `(.L_x_44) ;  /* 0xfffffffc00f09947 */ /* 0x004fea000383ffff */
[----:B------:R-:W-:Y:S05]  /*7ee0*/  BRA `(.L_x_147) ;  /* 0xffffffa800607947 */ /* 0x000fea000383ffff */
.L_x_47:
[----:B------:R-:W-:-:S07]  /*7ef0*/  MOV R0, UR5 ;  /* 0x0000000500007c02 */ /* 0x000fce0008000f00 */
.L_x_148:
[----:B-1----:R1:W2:Y:S02]  /*7f00*/  SYNCS.PHASECHK.TRANS64.TRYWAIT P0, [R0+URZ+0xb0], R2 ;  /* 0x0000b002000075a7 */ /* 0x0022a400080011ff */
[----:B--2---:R-:W-:Y:S05]  /*7f10*/  @!P0 NANOSLEEP.SYNCS 0x989680 ;  /* 0x009896800000895d */ /* 0x004fea0003900000 */
[----:B------:R-:W2:Y:S02]  /*7f20*/  @!P0 SYNCS.PHASECHK.TRANS64 P0, [R0+URZ+0xb0], R2 ;  /* 0x0000b002000085a7 */ /* 0x000ea400080010ff */
[----:B--2---:R-:W-:Y:S05]  /*7f30*/  @!P0 BRA `(.L_x_148) ;  /* 0xfffffffc00f08947 */ /* 0x004fea000383ffff */
[----:B------:R-:W-:Y:S05]  /*7f40*/  BRA `(.L_x_46) ;  /* 0xffffffa800b47947 */ /* 0x000fea000383ffff */
.L_x_54:
[----:B-1----:R1:W2:Y:S02]  /*7f50*/  SYNCS.PHASECHK.TRANS64.TRYWAIT P1, [R0+URZ+0xa0], R2 ;  /* 0x0000a002000075a7 */ /* 0x0022a400080211ff */
[----:B--2---:R-:W-:Y:S05]  /*7f60*/  @!P1 NANOSLEEP.SYNCS 0x989680 ;  /* 0x009896800000995d */ /* 0x004fea0003900000 */
[----:B------:R-:W2:Y:S02]  /*7f70*/  @!P1 SYNCS.PHASECHK.TRANS64 P1, [R0+URZ+0xa0], R2 ;  /* 0x0000a002000095a7 */ /* 0x000ea400080210ff */
[----:B--2---:R-:W-:Y:S05]  /*7f80*/  @!P1 BRA `(.L_x_54) ;  /* 0xfffffffc00f09947 */ /* 0x004fea000383ffff */
[----:B------:R-:W-:Y:S05]  /*7f90*/  BRA `(.L_x_149) ;  /* 0xffffffb000247947 */ /* 0x000fea000383ffff */
.L_x_55:
[----:B------:R-:W-:-:S07]  /*7fa0*/  MOV R2, UR7 ;  /* 0x0000000700027c02 */ /* 0x000fce0008000f00 */
.L_x_150:
[----:B-1----:R1:W2:Y:S02]  /*7fb0*/  SYNCS.PHASECHK.TRANS64.TRYWAIT P0, [R2+URZ+0xe0], R0 ;  /* 0x0000e000020075a7 */ /* 0x0022a400080011ff */
[----:B--2---:R-:W-:Y:S05]  /*7fc0*/  @!P0 NANOSLEEP.SYNCS 0x989680 ;  /* 0x009896800000895d */ /* 0x004fea0003900000 */
[----:B------:R-:W2:Y:S02]  /*7fd0*/  @!P0 SYNCS.PHASECHK.TRANS64 P0, [R2+URZ+0xe0], R0 ;  /* 0x0000e000020085a7 */ /* 0x000ea400080010ff */
[----:B--2---:R-:W-:Y:S05]  /*7fe0*/  @!P0 BRA `(.L_x_150) ;  /* 0xfffffffc00f08947 */ /* 0x004fea000383ffff */
[----:B------:R-:W-:Y:S05]  /*7ff0*/  BRA `(.L_x_151) ;  /* 0xffffffb000747947 */ /* 0x000fea000383ffff */
.L_x_58:
[----:B------:R-:W-:Y:S07]  /*8000*/  MOV R0, UR6 ;  /* 0x0000000600007c02 */ /* 0x000fee0008000f00 */
.L_x_152:
[----:B-1----:R1:W2:Y:S02]  /*8010*/  SYNCS.PHASECHK.TRANS64.TRYWAIT P0, [R0+URZ], R2 ;  /* 0x00000002000075a7 */ /* 0x0022a400080011ff */
[----:B--2---:R-:W-:Y:S05]  /*8020*/  @!P0 NANOSLEEP.SYNCS 0x989680 ;  /* 0x009896800000895d */ /* 0x004fea0003900000 */
[----:B------:R-:W2:Y:S02]  /*8030*/  @!P0 SYNCS.PHASECHK.TRANS64 P0, [R0+URZ], R2 ;  /* 0x00000002000085a7 */ /* 0x000ea400080010ff */
[----:B--2---:R-:W-:Y:S05]  /*8040*/  @!P0 BRA `(.L_x_152) ;  /* 0xfffffffc00f08947 */ /* 0x004fea000383ffff */
[----:B------:R-:W-:Y:S05]  /*8050*/  BRA `(.L_x_57) ;  /* 0xffffffb000907947 */ /* 0x000fea000383ffff */
.L_x_61:
[----:B------:R-:W-:-:S07]  /*8060*/  MOV R0, UR6 ;  /* 0x0000000600007c02 */ /* 0x000fce0008000f00 */
.L_x_153:
[----:B--2---:R2:W4:Y:S02]  /*8070*/  SYNCS.PHASECHK.TRANS64.TRYWAIT P0, [R0+URZ], R2 ;  /* 0x00000002000075a7 */ /* 0x00452400080011ff */
[----:B----4-:R-:W-:Y:S05]  /*8080*/  @!P0 NANOSLEEP.SYNCS 0x989680 ;  /* 0x009896800000895d */ /* 0x010fea0003900000 */
[----:B------:R-:W4:Y:S02]  /*8090*/  @!P0 SYNCS.PHASECHK.TRANS64 P0, [R0+URZ], R2 ;  /* 0x00000002000085a7 */ /* 0x000f2400080010ff */
[----:B----4-:R-:W-:Y:S05]  /*80a0*/  @!P0 BRA `(.L_x_153) ;  /* 0xfffffffc00f08947 */ /* 0x010fea000383ffff */
[----:B------:R-:W-:Y:S05]  /*80b0*/  BRA `(.L_x_154) ;  /* 0xffffffb4006c7947 */ /* 0x000fea000383ffff */
.L_x_62:
[----:B------:R-:W-:-:S07]  /*80c0*/  MOV R0, UR6 ;  /* 0x0000000600007c02 */ /* 0x000fce0008000f00 */
.L_x_155:
[----:B-1----:R1:W2:Y:S02]  /*80d0*/  SYNCS.PHASECHK.TRANS64.TRYWAIT P0, [R0+URZ], R3 ;  /* 0x00000003000075a7 */ /* 0x0022a400080011ff */
[----:B--2---:R-:W-:Y:S05]  /*80e0*/  @!P0 NANOSLEEP.SYNCS 0x989680 ;  /* 0x009896800000895d */ /* 0x004fea0003900000 */
[----:B------:R-:W2:Y:S02]  /*80f0*/  @!P0 SYNCS.PHASECHK.TRANS64 P0, [R0+URZ], R3 ;  /* 0x00000003000085a7 */ /* 0x000ea400080010ff */
[----:B--2---:R-:W-:Y:S05]  /*8100*/  @!P0 BRA `(.L_x_155) ;  /* 0xfffffffc00f08947 */ /* 0x004fea000383ffff */
[----:B------:R-:W-:Y:S05]  /*8110*/  BRA `(.L_x_156) ;  /* 0xffffffb400787947 */ /* 0x000fea000383ffff */
.L_x_63:
[----:B------:R-:W-:-:S07]  /*8120*/  MOV R0, UR6 ;  /* 0x0000000600007c02 */ /* 0x000fce0008000f00 */
.L_x_157:
[----:B-1----:R1:W2:Y:S02]  /*8130*/  SYNCS.PHASECHK.TRANS64.TRYWAIT P0, [R0+URZ], R3 ;  /* 0x00000003000075a7 */ /* 0x0022a400080011ff */
[----:B--2---:R-:W-:Y:S05]  /*8140*/  @!P0 NANOSLEEP.SYNCS 0x989680 ;  /* 0x009896800000895d */ /* 0x004fea0003900000 */
[----:B------:R-:W2:Y:S02]  /*8150*/  @!P0 SYNCS.PHASECHK.TRANS64 P0, [R0+URZ], R3 ;  /* 0x00000003000085a7 */ /* 0x000ea400080010ff */
[----:B--2---:R-:W-:Y:S05]  /*8160*/  @!P0 BRA `(.L_x_157) ;  /* 0xfffffffc00f08947 */ /* 0x004fea000383ffff */
[----:B------:R-:W-:Y:S05]  /*8170*/  BRA `(.L_x_158) ;  /* 0xffffffb400847947 */ /* 0x000fea000383ffff */
.L_x_64:
[----:B-1----:R-:W-:-:S07]  /*8180*/  MOV R0, UR7 ;  /* 0x0000000700007c02 */ /* 0x002fce0008000f00 */
.L_x_159:
[----:B-1----:R1:W2:Y:S02]  /*8190*/  SYNCS.PHASECHK.TRANS64.TRYWAIT P0, [R0+URZ], R2 ;  /* 0x00000002000075a7 */ /* 0x0022a400080011ff */
[----:B--2---:R-:W-:Y:S05]  /*81a0*/  @!P0 NANOSLEEP.SYNCS 0x989680 ;  /* 0x009896800000895d */ /* 0x004fea0003900000 */
[----:B------:R-:W2:Y:S02]  /*81b0*/  @!P0 SYNCS.PHASECHK.TRANS64 P0, [R0+URZ], R2 ;  /* 0x00000002000085a7 */ /* 0x000ea400080010ff */
[----:B--2---:R-:W-:Y:S05]  /*81c0*/  @!P0 BRA `(.L_x_159) ;  /* 0xfffffffc00f08947 */ /* 0x004fea000383ffff */
[----:B------:R-:W-:Y:S05]  /*81d0*/  BRA `(.L_x_160) ;  /* 0xffffffb400907947 */ /* 0x000fea000383ffff */
.L_x_69:
[----:B--2---:R2:W3:Y:S02]  /*81e0*/  SYNCS.PHASECHK.TRANS64.TRYWAIT P0, [R0+URZ+0xa0], R2 ;  /* 0x0000a002000075a7 */ /* 0x0044e400080011ff */
[----:B---3--:R-:W-:Y:S05]  /*81f0*/  @!P0 NANOSLEEP.SYNCS 0x989680 ;  /* 0x009896800000895d */ /* 0x008fea0003900000 */
[----:B------:R-:W3:Y:S02]  /*8200*/  @!P0 SYNCS.PHASECHK.TRANS64 P0, [R0+URZ+0xa0], R2 ;  /* 0x0000a002000085a7 */ /* 0x000ee400080010ff */
[----:B---3--:R-:W-:Y:S05]  /*8210*/  @!P0 BRA `(.L_x_69) ;  /* 0xfffffffc00f08947 */ /* 0x008fea000383ffff */
[----:B------:R-:W-:Y:S05]  /*8220*/  BRA `(.L_x_161) ;  /* 0xffffffb800987947 */ /* 0x000fea000383ffff */
.L_x_72:
[----:B------:R-:W-:Y:S07]  /*8230*/  MOV R0, UR7 ;  /* 0x0000000700007c02 */ /* 0x000fee0008000f00 */
.L_x_162:
[----:B--2---:R2:W3:Y:S02]  /*8240*/  SYNCS.PHASECHK.TRANS64.TRYWAIT P0, [R0+URZ+0x98], R2 ;  /* 0x00009802000075a7 */ /* 0x0044e400080011ff */
[----:B---3--:R-:W-:Y:S05]  /*8250*/  @!P0 NANOSLEEP.SYNCS 0x989680 ;  /* 0x009896800000895d */ /* 0x008fea0003900000 */
[----:B------:R-:W3:Y:S02]  /*8260*/  @!P0 SYNCS.PHASECHK.TRANS64 P0, [R0+URZ+0x98], R2 ;  /* 0x00009802000085a7 */ /* 0x000ee400080010ff */
[----:B---3--:R-:W-:Y:S05]  /*8270*/  @!P0 BRA `(.L_x_162) ;  /* 0xfffffffc00f08947 */ /* 0x008fea000383ffff */
[----:B------:R-:W-:Y:S05]  /*8280*/  BRA `(.L_x_71) ;  /* 0xffffffbc00787947 */ /* 0x000fea000383ffff */
.L_x_75:
[----:B------:R-:W-:Y:S07]  /*8290*/  MOV R0, UR7 ;  /* 0x0000000700007c02 */ /* 0x000fee0008000f00 */
.L_x_163:
[----:B-1----:R1:W2:Y:S02]  /*82a0*/  SYNCS.PHASECHK.TRANS64.TRYWAIT P0, [R0+URZ+0x70], R14 ;  /* 0x0000700e000075a7 */ /* 0x0022a400080011ff */
[----:B--2---:R-:W-:Y:S05]  /*82b0*/  @!P0 NANOSLEEP.SYNCS 0x989680 ;  /* 0x009896800000895d */ /* 0x004fea0003900000 */
[----:B------:R-:W2:Y:S02]  /*82c0*/  @!P0 SYNCS.PHASECHK.TRANS64 P0, [R0+URZ+0x70], R14 ;  /* 0x0000700e000085a7 */ /* 0x000ea400080010ff */
[----:B--2---:R-:W-:Y:S05]  /*82d0*/  @!P0 BRA `(.L_x_163) ;  /* 0xfffffffc00f08947 */ /* 0x004fea000383ffff */
[----:B------:R-:W-:Y:S05]  /*82e0*/  BRA `(.L_x_164) ;  /* 0xffffffbc00f07947 */ /* 0x000fea000383ffff */
.L_x_76:
[----:B------:R-:W-:Y:S07]  /*82f0*/  MOV R0, UR7 ;  /* 0x0000000700007c02 */ /* 0x000fee0008000f00 */
.L_x_165:
[----:B-1----:R1:W2:Y:S02]  /*8300*/  SYNCS.PHASECHK.TRANS64.TRYWAIT P0, [R0+URZ+0x78], R14 ;  /* 0x0000780e000075a7 */ /* 0x0022a400080011ff */
[----:B--2---:R-:W-:Y:S05]  /*8310*/  @!P0 NANOSLEEP.SYNCS 0x989680 ;  /* 0x009896800000895d */ /* 0x004fea0003900000 */
[----:B------:R-:W2:Y:S02]  /*8320*/  @!P0 SYNCS.PHASECHK.TRANS64 P0, [R0+URZ+0x78], R14 ;  /* 0x0000780e000085a7 */ /* 0x000ea400080010ff */
[----:B--2---:R-:W-:Y:S05]  /*8330*/  @!P0 BRA `(.L_x_165) ;  /* 0xfffffffc00f08947 */ /* 0x004fea000383ffff */
[----:B------:R-:W-:Y:S05]  /*8340*/  BRA `(.L_x_166) ;  /* 0xffffffc000287947 */ /* 0x000fea000383ffff */
.L_x_77:
[----:B------:R-:W-:Y:S07]  /*8350*/  MOV R0, UR7 ;  /* 0x0000000700007c02 */ /* 0x000fee0008000f00 */
.L_x_167:
[----:B-1----:R1:W2:Y:S02]  /*8360*/  SYNCS.PHASECHK.TRANS64.TRYWAIT P0, [R0+URZ+0x80], R14 ;  /* 0x0000800e000075a7 */ /* 0x0022a400080011ff */
[----:B--2---:R-:W-:Y:S05]  /*8370*/  @!P0 NANOSLEEP.SYNCS 0x989680 ;  /* 0x009896800000895d */ /* 0x004fea0003900000 */
[----:B------:R-:W2:Y:S02]  /*8380*/  @!P0 SYNCS.PHASECHK.TRANS64 P0, [R0+URZ+0x80], R14 ;  /* 0x0000800e000085a7 */ /* 0x000ea400080010ff */
[----:B--2---:R-:W-:Y:S05]  /*8390*/  @!P0 BRA `(.L_x_167) ;  /* 0xfffffffc00f08947 */ /* 0x004fea000383ffff */
[----:B------:R-:W-:Y:S05]  /*83a0*/  BRA `(.L_x_168) ;  /* 0xffffffc0006c7947 */ /* 0x000fea000383ffff */
.L_x_78:
[----:B------:R-:W-:Y:S07]  /*83b0*/  MOV R0, UR7 ;  /* 0x0000000700007c02 */ /* 0x000fee0008000f00 */
.L_x_169:
[----:B-1----:R1:W2:Y:S02]  /*83c0*/  SYNCS.PHASECHK.TRANS64.TRYWAIT P0, [R0+URZ+0x88], R14 ;  /* 0x0000880e000075a7 */ /* 0x0022a400080011ff */
[----:B--2---:R-:W-:Y:S05]  /*83d0*/  @!P0 NANOSLEEP.SYNCS 0x989680 ;  /* 0x009896800000895d */ /* 0x004fea0003900000 */
[----:B------:R-:W2:Y:S02]  /*83e0*/  @!P0 SYNCS.PHASECHK.TRANS64 P0, [R0+URZ+0x88], R14 ;  /* 0x0000880e000085a7 */ /* 0x000ea400080010ff */
[----:B--2---:R-:W-:Y:S05]  /*83f0*/  @!P0 BRA `(.L_x_169) ;  /* 0xfffffffc00f08947 */ /* 0x004fea000383ffff */
[----:B------:R-:W-:Y:S05]  /*8400*/  BRA `(.L_x_170) ;  /* 0xffffffc000f07947 */ /* 0x000fea000383ffff */
.L_x_80:
[----:B------:R-:W-:-:S07]  /*8410*/  MOV R0, UR7 ;  /* 0x0000000700007c02 */ /* 0x000fce0008000f00 */
.L_x_171:
[----:B-1----:R1:W3:Y:S02]  /*8420*/  SYNCS.PHASECHK.TRANS64.TRYWAIT P0, [R0+URZ+0x70], R2 ;  /* 0x00007002000075a7 */ /* 0x0022e400080011ff */
[----:B---3--:R-:W-:Y:S05]  /*8430*/  @!P0 NANOSLEEP.SYNCS 0x989680 ;  /* 0x009896800000895d */ /* 0x008fea0003900000 */
[----:B------:R-:W3:Y:S02]  /*8440*/  @!P0 SYNCS.PHASECHK.TRANS64 P0, [R0+URZ+0x70], R2 ;  /* 0x00007002000085a7 */ /* 0x000ee400080010ff */
[----:B---3--:R-:W-:Y:S05]  /*8450*/  @!P0 BRA `(.L_x_171) ;  /* 0xfffffffc00f08947 */ /* 0x008fea000383ffff */
[----:B------:R-:W-:Y:S05]  /*8460*/  BRA `(.L_x_172) ;  /* 0xffffffc400607947 */ /* 0x000fea000383ffff */
.L_x_81:
[----:B-1----:R-:W-:-:S07]  /*8470*/  MOV R0, UR7 ;  /* 0x0000000700007c02 */ /* 0x002fce0008000f00 */
.L_x_173:
[----:B-1----:R1:W3:Y:S02]  /*8480*/  SYNCS.PHASECHK.TRANS64.TRYWAIT P0, [R0+URZ+0x78], R2 ;  /* 0x00007802000075a7 */ /* 0x0022e400080011ff */
[----:B---3--:R-:W-:Y:S05]  /*8490*/  @!P0 NANOSLEEP.SYNCS 0x989680 ;  /* 0x009896800000895d */ /* 0x008fea0003900000 */
[----:B------:R-:W3:Y:S02]  /*84a0*/  @!P0 SYNCS.PHASECHK.TRANS64 P0, [R0+URZ+0x78], R2 ;  /* 0x00007802000085a7 */ /* 0x000ee400080010ff */
[----:B---3--:R-:W-:Y:S05]  /*84b0*/  @!P0 BRA `(.L_x_173) ;  /* 0xfffffffc00f08947 */ /* 0x008fea000383ffff */
[----:B------:R-:W-:Y:S05]  /*84c0*/  BRA `(.L_x_174) ;  /* 0xffffffc400507947 */ /* 0x000fea000383ffff */
.L_x_82:
[----:B-1----:R-:W-:-:S07]  /*84d0*/  MOV R0, UR7 ;  /* 0x0000000700007c02 */ /* 0x002fce0008000f00 */
.L_x_175:
[----:B-1----:R1:W3:Y:S02]  /*84e0*/  SYNCS.PHASECHK.TRANS64.TRYWAIT P0, [R0+URZ+0x80], R2 ;  /* 0x00008002000075a7 */ /* 0x0022e400080011ff */
[----:B---3--:R-:W-:Y:S05]  /*84f0*/  @!P0 NANOSLEEP.SYNCS 0x989680 ;  /* 0x009896800000895d */ /* 0x008fea0003900000 */
[----:B------:R-:W3:Y:S02]  /*8500*/  @!P0 SYNCS.PHASECHK.TRANS64 P0, [R0+URZ+0x80], R2 ;  /* 0x00008002000085a7 */ /* 0x000ee400080010ff */
[----:B---3--:R-:W-:Y:S05]  /*8510*/  @!P0 BRA `(.L_x_175) ;  /* 0xfffffffc00f08947 */ /* 0x008fea000383ffff */
[----:B------:R-:W-:Y:S05]  /*8520*/  BRA `(.L_x_176) ;  /* 0xffffffc400407947 */ /* 0x000fea000383ffff */
.L_x_84:
[----:B--2---:R2:W4:Y:S02]  /*8530*/  SYNCS.PHASECHK.TRANS64.TRYWAIT P0, [R0+URZ+0xa0], R2 ;  /* 0x0000a002000075a7 */ /* 0x00452400080011ff */
[----:B----4-:R-:W-:Y:S05]  /*8540*/  @!P0 NANOSLEEP.SYNCS 0x989680 ;  /* 0x009896800000895d */ /* 0x010fea0003900000 */
[----:B------:R-:W4:Y:S02]  /*8550*/  @!P0 SYNCS.PHASECHK.TRANS64 P0, [R0+URZ+0xa0], R2 ;  /* 0x0000a002000085a7 */ /* 0x000f2400080010ff */
[----:B----4-:R-:W-:Y:S05]  /*8560*/  @!P0 BRA `(.L_x_84) ;  /* 0xfffffffc00f08947 */ /* 0x010fea000383ffff */
[----:B------:R-:W-:Y:S05]  /*8570*/  BRA `(.L_x_177) ;  /* 0xffffffc800187947 */ /* 0x000fea000383ffff */
.L_x_95:
[----:B-1----:R-:W-:Y:S04]  /*8580*/  MOV R0, UR48 ;  /* 0x0000003000007c02 */ /* 0x002fe80008000f00 */
[----:B------:R1:W3:Y:S03]  /*8590*/  SYNCS.PHASECHK.TRANS64.TRYWAIT P1, [R0+URZ+0x50], R3 ;  /* 0x00005003000075a7 */ /* 0x0002e600080211ff */
[----:B---3--:R-:W-:Y:S05]  /*85a0*/  @!P1 NANOSLEEP.SYNCS 0x989680 ;  /* 0x009896800000995d */ /* 0x008fea0003900000 */
[----:B------:R-:W3:Y:S02]  /*85b0*/  @!P1 SYNCS.PHASECHK.TRANS64 P1, [R0+URZ+0x50], R3 ;  /* 0x00005003000095a7 */ /* 0x000ee400080210ff */
[----:B---3--:R-:W-:Y:S05]  /*85c0*/  @!P1 BRA `(.L_x_95) ;  /* 0xfffffffc00ec9947 */ /* 0x008fea000383ffff */
[----:B------:R-:W-:Y:S05]  /*85d0*/  BRA `(.L_x_94) ;  /* 0xffffffd400507947 */ /* 0x000fea000383ffff */
.L_x_97:
[----:B-1----:R1:W2:Y:S02]  /*85e0*/  SYNCS.PHASECHK.TRANS64.TRYWAIT P0, [R86+URZ+0xc0], R2 ;  /* 0x0000c002560075a7 */ /* 0x0022a400080011ff */
[----:B--2---:R-:W-:Y:S05]  /*85f0*/  @!P0 NANOSLEEP.SYNCS 0x989680 ;  /* 0x009896800000895d */ /* 0x004fea0003900000 */
[----:B------:R-:W2:Y:S02]  /*8600*/  @!P0 SYNCS.PHASECHK.TRANS64 P0, [R86+URZ+0xc0], R2 ;  /* 0x0000c002560085a7 */ /* 0x000ea400080010ff */
[----:B--2---:R-:W-:Y:S05]  /*8610*/  @!P0 BRA `(.L_x_97) ;  /* 0xfffffffc00f08947 */ /* 0x004fea000383ffff */
[----:B------:R-:W-:Y:S05]  /*8620*/  BRA `(.L_x_96) ;  /* 0xffffffd4007c7947 */ /* 0x000fea000383ffff */
.L_x_106:
[----:B-1----:R1:W2:Y:S02]  /*8630*/  SYNCS.PHASECHK.TRANS64.TRYWAIT P0, [R2+URZ+0x50], R0 ;  /* 0x00005000020075a7 */ /* 0x0022a400080011ff */
[----:B--2---:R-:W-:Y:S05]  /*8640*/  @!P0 NANOSLEEP.SYNCS 0x989680 ;  /* 0x009896800000895d */ /* 0x004fea0003900000 */
[----:B------:R-:W2:Y:S02]  /*8650*/  @!P0 SYNCS.PHASECHK.TRANS64 P0, [R2+URZ+0x50], R0 ;  /* 0x00005000020085a7 */ /* 0x000ea400080010ff */
[----:B--2---:R-:W-:Y:S05]  /*8660*/  @!P0 BRA `(.L_x_106) ;  /* 0xfffffffc00f08947 */ /* 0x004fea000383ffff */
[----:B------:R-:W-:Y:S05]  /*8670*/  BRA `(.L_x_105) ;  /* 0xffffffdc00207947 */ /* 0x000fea000383ffff */
.L_x_114:
[----:B-1----:R1:W2:Y:S02]  /*8680*/  SYNCS.PHASECHK.TRANS64.TRYWAIT P0, [R0+URZ+0x50], R5 ;  /* 0x00005005000075a7 */ /* 0x0022a400080011ff */
[----:B--2---:R-:W-:Y:S05]  /*8690*/  @!P0 NANOSLEEP.SYNCS 0x989680 ;  /* 0x009896800000895d */ /* 0x004fea0003900000 */
[----:B------:R-:W2:Y:S02]  /*86a0*/  @!P0 SYNCS.PHASECHK.TRANS64 P0, [R0+URZ+0x50], R5 ;  /* 0x00005005000085a7 */ /* 0x000ea400080010ff */
[----:B--2---:R-:W-:Y:S05]  /*86b0*/  @!P0 BRA `(.L_x_114) ;  /* 0xfffffffc00f08947 */ /* 0x004fea000383ffff */
[----:B------:R-:W-:Y:S05]  /*86c0*/  BRA `(.L_x_113) ;  /* 0xffffffe000e47947 */ /* 0x000fea000383ffff */
.L_x_122:
[----:B--2---:R2:W3:Y:S02]  /*86d0*/  SYNCS.PHASECHK.TRANS64.TRYWAIT P0, [R2+URZ+0x50], R0 ;  /* 0x00005000020075a7 */ /* 0x0044e400080011ff */
[----:B---3--:R-:W-:Y:S05]  /*86e0*/  @!P0 NANOSLEEP.SYNCS 0x989680 ;  /* 0x009896800000895d */ /* 0x008fea0003900000 */
[----:B------:R-:W3:Y:S02]  /*86f0*/  @!P0 SYNCS.PHASECHK.TRANS64 P0, [R2+URZ+0x50], R0 ;  /* 0x00005000020085a7 */ /* 0x000ee400080010ff */
[----:B---3--:R-:W-:Y:S05]  /*8700*/  @!P0 BRA `(.L_x_122) ;  /* 0xfffffffc00f08947 */ /* 0x008fea000383ffff */
[----:B------:R-:W-:Y:S05]  /*8710*/  BRA `(.L_x_121) ;  /* 0xffffffe800a87947 */ /* 0x000fea000383ffff */
        .weak           $__internal_0_$__cuda_sm10x_tcgen05_guardrail_trap_col_being_dealloced_not_returned_by_alloc
        .type           $__internal_0_$__cuda_sm10x_tcgen05_guardrail_trap_col_being_dealloced_not_returned_by_alloc,@function
        .size           $__internal_0_$__cuda_sm10x_tcgen05_guardrail_trap_col_being_dealloced_not_returned_by_alloc,($__internal_1_$__cuda_sm10x_tcgen05_guardrail_trap_phase_invalid_during_alloc - $__internal_0_$__cuda_sm10x_tcgen05_guardrail_trap_col_being_dealloced_not_returned_by_alloc)
$__internal_0_$__cuda_sm10x_tcgen05_guardrail_trap_col_being_dealloced_not_returned_by_alloc:
[----:B------:R-:W-:Y:S05]  /*8720*/  BPT.TRAP 0x1 ;  /* 0x000000040000795c */ /* 0x000fea0000300000 */
[----:B------:R-:W-:-:S04]  /*8730*/  HFMA2 R3, -RZ, RZ, 0, 0 ;  /* 0x00000000ff037431 */ /* 0x000fc800000001ff */
[----:B------:R-:W-:Y:S05]  /*8740*/  RET.REL.NODEC R2 `(_ZN7cutlass13device_kernelINS_4gemm6kernel13GemmUniversalIN4cute5tupleIJiiiiEEENS1_10collective13CollectiveMmaINS1_35MainloopSm100TmaUmmaWarpSpecializedILi5ELi2ELi4ENS5_IJNS4_1CILi1EEESB_SB_EEEEENS5_IJNSA_ILi64EEENSA_ILi128EEENSA_ILi32EEEEEEfNS5_IJlSB_lEEEfSI_NS4_8TiledMMAINS4_8MMA_AtomIJNS4_17SM100_MMA_TF32_SSINS_10tfloat32_tESM_fLi64ELi128ELNS4_4UMMA5MajorE0ELSO_0ELNSN_7ScaleInE0ELSP_0EEEEEENS4_6LayoutISC_NS5_IJNSA_ILi0EEEST_ST_EEEEENS5_IJNS4_10UnderscoreESW_SW_EEEEENS4_13SM90_TMA_LOADENS4_14ComposedLayoutINS4_7SwizzleILi3ELi4ELi3EEENS4_18smem_ptr_flag_bitsILi32EEENSS_INS5_IJNSA_ILi8EEESG_EEENS5_IJSG_SB_EEEEEEEvNS4_8identityESZ_S19_vS1A_EENS_8epilogue10collective18CollectiveEpilogueINS1C_23Sm100TmaWarpSpecializedILi4ELi2ELi16ELb1ELb0EEEJSH_NS5_IJNSS_ISE_SB_EENSS_ISG_SB_EEEEEfSI_fSI_NS1C_6fusion15FusionCallbacksIS1G_NS1K_17LinearCombinationIffffLNS_15FloatRoundStyleE2EEESH_S1J_JEEENS4_5SM1004TMEM4LOAD26SM100_TMEM_LOAD_16dp128b8xESZ_S19_NS4_17SM75_U32x4_LDSM_NENS4_14SM90_TMA_STOREES19_NS4_17SM90_U32x4_STSM_NENS4_39AutoVectorizingCopyWithAssumedAlignmentILi128EEEEEEvvEEEEvNT_6ParamsE) ;  /* 0xffffff78022c7950 */ /* 0x000fea0003c3ffff */
        .weak           $__internal_1_$__cuda_sm10x_tcgen05_guardrail_trap_phase_invalid_during_alloc
        .type           $__internal_1_$__cuda_sm10x_tcgen05_guardrail_trap_phase_invalid_during_alloc,@function
        .size           $__internal_1_$__cuda_sm10x_tcgen05_guardrail_trap_phase_invalid_during_alloc,($__internal_2_$__cuda_sm10x_tcgen05_guardrail_trap_unallocated_columns_being_dealloced - $__internal_1_$__cuda_sm10x_tcgen05_guardrail_trap_phase_invalid_during_alloc)
$__internal_1_$__cuda_sm10x_tcgen05_guardrail_trap_phase_invalid_during_alloc:
[----:B------:R-:W-:Y:S05]  /*8750*/  BPT.TRAP 0x1 ;  /* 0x000000040000795c */ /* 0x000fea0000300000 */
[----:B------:R-:W-:-:S04]  /*8760*/  MOV R3, 0x0 ;  /* 0x0000000000037802 */ /* 0x000fc80000000f00 */
[----:B------:R-:W-:Y:S05]  /*8770*/  RET.REL.NODEC R2 `(_ZN7cutlass13device_kernelINS_4gemm6kernel13GemmUniversalIN4cute5tupleIJiiiiEEENS1_10collective13CollectiveMmaINS1_35MainloopSm100TmaUmmaWarpSpecializedILi5ELi2ELi4ENS5_IJNS4_1CILi1EEESB_SB_EEEEENS5_IJNSA_ILi64EEENSA_ILi128EEENSA_ILi32EEEEEEfNS5_IJlSB_lEEEfSI_NS4_8TiledMMAINS4_8MMA_AtomIJNS4_17SM100_MMA_TF32_SSINS_10tfloat32_tESM_fLi64ELi128ELNS4_4UMMA5MajorE0ELSO_0ELNSN_7ScaleInE0ELSP_0EEEEEENS4_6LayoutISC_NS5_IJNSA_ILi0EEEST_ST_EEEEENS5_IJNS4_10UnderscoreESW_SW_EEEEENS4_13SM90_TMA_LOADENS4_14ComposedLayoutINS4_7SwizzleILi3ELi4ELi3EEENS4_18smem_ptr_flag_bitsILi32EEENSS_INS5_IJNSA_ILi8EEESG_EEENS5_IJSG_SB_EEEEEEEvNS4_8identityESZ_S19_vS1A_EENS_8epilogue10collective18CollectiveEpilogueINS1C_23Sm100TmaWarpSpecializedILi4ELi2ELi16ELb1ELb0EEEJSH_NS5_IJNSS_ISE_SB_EENSS_ISG_SB_EEEEEfSI_fSI_NS1C_6fusion15FusionCallbacksIS1G_NS1K_17LinearCombinationIffffLNS_15FloatRoundStyleE2EEESH_S1J_JEEENS4_5SM1004TMEM4LOAD26SM100_TMEM_LOAD_16dp128b8xESZ_S19_NS4_17SM75_U32x4_LDSM_NENS4_14SM90_TMA_STOREES19_NS4_17SM90_U32x4_STSM_NENS4_39AutoVectorizingCopyWithAssumedAlignmentILi128EEEEEEvvEEEEvNT_6ParamsE) ;  /* 0xffffff7802207950 */ /* 0x000fea0003c3ffff */
        .weak           $__internal_2_$__cuda_sm10x_tcgen05_guardrail_trap_unallocated_columns_being_dealloced
        .type           $__internal_2_$__cuda_sm10x_tcgen05_guardrail_trap_unallocated_columns_being_dealloced,@function
        .size           $__internal_2_$__cuda_sm10x_tcgen05_guardrail_trap_unallocated_columns_being_dealloced,(.L_x_179 - $__internal_2_$__cuda_sm10x_tcgen05_guardrail_trap_unallocated_columns_being_dealloced)
$__internal_2_$__cuda_sm10x_tcgen05_guardrail_trap_unallocated_columns_being_dealloced:
[----:B------:R-:W-:Y:S05]  /*8780*/  BPT.TRAP 0x1 ;  /* 0x000000040000795c */ /* 0x000fea0000300000 */
[----:B------:R-:W-:-:S04]  /*8790*/  HFMA2 R3, -RZ, RZ, 0, 0 ;  /* 0x00000000ff037431 */ /* 0x000fc800000001ff */
[----:B------:R-:W-:Y:S05]  /*87a0*/  RET.REL.NODEC R2 `(_ZN7cutlass13device_kernelINS_4gemm6kernel13GemmUniversalIN4cute5tupleIJiiiiEEENS1_10collective13CollectiveMmaINS1_35MainloopSm100TmaUmmaWarpSpecializedILi5ELi2ELi4ENS5_IJNS4_1CILi1EEESB_SB_EEEEENS5_IJNSA_ILi64EEENSA_ILi128EEENSA_ILi32EEEEEEfNS5_IJlSB_lEEEfSI_NS4_8TiledMMAINS4_8MMA_AtomIJNS4_17SM100_MMA_TF32_SSINS_10tfloat32_tESM_fLi64ELi128ELNS4_4UMMA5MajorE0ELSO_0ELNSN_7ScaleInE0ELSP_0EEEEEENS4_6LayoutISC_NS5_IJNSA_ILi0EEEST_ST_EEEEENS5_IJNS4_10UnderscoreESW_SW_EEEEENS4_13SM90_TMA_LOADENS4_14ComposedLayoutINS4_7SwizzleILi3ELi4ELi3EEENS4_18smem_ptr_flag_bitsILi32EEENSS_INS5_IJNSA_ILi8EEESG_EEENS5_IJSG_SB_EEEEEEEvNS4_8identityESZ_S19_vS1A_EENS_8epilogue10collective18CollectiveEpilogueINS1C_23Sm100TmaWarpSpecializedILi4ELi2ELi16ELb1ELb0EEEJSH_NS5_IJNSS_ISE_SB_EENSS_ISG_SB_EEEEEfSI_fSI_NS1C_6fusion15FusionCallbacksIS1G_NS1K_17LinearCombinationIffffLNS_15FloatRoundStyleE2EEESH_S1J_JEEENS4_5SM1004TMEM4LOAD26SM100_TMEM_LOAD_16dp128b8xESZ_S19_NS4_17SM75_U32x4_LDSM_NENS4_14SM90_TMA_STOREES19_NS4_17SM90_U32x4_STSM_NENS4_39AutoVectorizingCopyWithAssumedAlignmentILi128EEEEEEvvEEEEvNT_6ParamsE) ;  /* 0xffffff7802147950 */ /* 0x000fea0003c3ffff */
.L_x_178:
[----:B------:R-:W-:-:S00]  /*87b0*/  BRA `(.L_x_178) ;  /* 0xfffffffc00fc7947 */ /* 0x000fc0000383ffff */
[----:B------:R-:W-:-:S00]  /*87c0*/  NOP ;  /* 0x0000000000007918 */ /* 0x000fc00000000000 */
        /* <DEDUP_REMOVED lines=11> */
.L_x_179:


//--------------------- .nv.global.init           --------------------------
	.section	.nv.global.init,"aw",@progbits
.nv.global.init:
	.type		$str$27,@object
	.size		$str$27,($str$28 - $str$27)
$str$27:
        /*0000*/ 	.byte	0x28, 0x61, 0x64, 0x64, 0x72, 0x65, 0x73, 0x73, 0x20, 0x26, 0x20, 0x6d, 0x61, 0x73, 0x6b, 0x29
        /*0010*/ 	.byte	0x20, 0x3d, 0x3d, 0x20, 0x30, 0x00
	.type		$str$28,@object
	.size		$str$28,($str$26 - $str$28)
$str$28:
        /*0016*/ 	.byte	0x2f, 0x74, 0x6d, 0x70, 0x2f, 0x63, 0x75, 0x74, 0x6c, 0x61, 0x73, 0x73, 0x5f, 0x73, 0x77, 0x65
        /*0026*/ 	.byte	0x65, 0x70, 0x5f, 0x73, 0x72, 0x63, 0x2f, 0x69, 0x6e, 0x63, 0x6c, 0x75, 0x64, 0x65, 0x2f, 0x63
        /*0036*/ 	.byte	0x75, 0x74, 0x65, 0x2f, 0x70, 0x6f, 0x69, 0x6e, 0x74, 0x65, 0x72, 0x5f, 0x66, 0x6c, 0x61, 0x67
        /*0046*/ 	.byte	0x67, 0x65, 0x64, 0x2e, 0x68, 0x70, 0x70, 0x00
	.type		$str$26,@object
	.size		$str$26,($str$25 - $str$26)
$str$26:
        /*004e*/ 	.byte	0x2f, 0x74, 0x6d, 0x70, 0x2f, 0x63, 0x75, 0x74, 0x6c, 0x61, 0x73, 0x73, 0x5f, 0x73, 0x77, 0x65
        /*005e*/ 	.byte	0x65, 0x70, 0x5f, 0x73, 0x72, 0x63, 0x2f, 0x69, 0x6e, 0x63, 0x6c, 0x75, 0x64, 0x65, 0x2f, 0x63
        /*006e*/ 	.byte	0x75, 0x74, 0x65, 0x2f, 0x61, 0x74, 0x6f, 0x6d, 0x2f, 0x63, 0x6f, 0x70, 0x79, 0x5f, 0x74, 0x72
        /*007e*/ 	.byte	0x61, 0x69, 0x74, 0x73, 0x5f, 0x73, 0x6d, 0x31, 0x30, 0x30, 0x2e, 0x68, 0x70, 0x70, 0x00
	.type		$str$25,@object
	.size		$str$25,(__unnamed_1 - $str$25)
$str$25:
        /*008d*/ 	.byte	0x28, 0x28, 0x75, 0x69, 0x6e, 0x74, 0x33, 0x32, 0x5f, 0x74, 0x28, 0x74, 0x68, 0x72, 0x65, 0x61
        /*009d*/ 	.byte	0x64, 0x49, 0x64, 0x78, 0x2e, 0x78, 0x29, 0x20, 0x2f, 0x20, 0x33, 0x32, 0x29, 0x20, 0x25, 0x20
        /*00ad*/ 	.byte	0x34, 0x29, 0x20, 0x3d, 0x3d, 0x20, 0x28, 0x28, 0x28, 0x74, 0x6d, 0x65, 0x6d, 0x5f, 0x61, 0x64
        /*00bd*/ 	.byte	0x64, 0x72, 0x20, 0x3e, 0x3e, 0x20, 0x31, 0x36, 0x29, 0x20, 0x2f, 0x20, 0x33, 0x32, 0x29, 0x20
        /*00cd*/ 	.byte	0x25, 0x20, 0x34, 0x29, 0x00
	.type		__unnamed_1,@object
	.size		__unnamed_1,(__unnamed_2 - __unnamed_1)
__unnamed_1:
        /*00d2*/ 	.byte	0x61, 0x75, 0x74, 0x6f, 0x20, 0x63, 0x75, 0x74, 0x65, 0x3a, 0x3a, 0x61, 0x73, 0x5f, 0x70, 0x6f
        /* <DEDUP_REMOVED lines=23> */
        /*0252*/ 	.byte	0x3c, 0x32, 0x30, 0x34, 0x38, 0x3e, 0x3e, 0x3e, 0x3e, 0x5d, 0x00
	.type		__unnamed_2,@object
	.size		__unnamed_2,(.L_2 - __unnamed_2)
__unnamed_2:
        /* <DEDUP_REMOVED lines=45> */
        /*052d*/ 	.byte	0x3e, 0x3e, 0x3e, 0x5d, 0x00
.L_2:


//--------------------- .nv.shared._ZN7cutlass13device_kernelINS_4gemm6kernel13GemmUniversalIN4cute5tupleIJiiiiEEENS1_10collective13CollectiveMmaINS1_35MainloopSm100TmaUmmaWarpSpecializedILi5ELi2ELi4ENS5_IJNS4_1CILi1EEESB_SB_EEEEENS5_IJNSA_ILi64EEENSA_ILi128EEENSA_ILi32EEEEEEfNS5_IJlSB_lEEEfSI_NS4_8TiledMMAINS4_8MMA_AtomIJNS4_17SM100_MMA_TF32_SSINS_10tfloat32_tESM_fLi64ELi128ELNS4_4UMMA5MajorE0ELSO_0ELNSN_7ScaleInE0ELSP_0EEEEEENS4_6LayoutISC_NS5_IJNSA_ILi0EEEST_ST_EEEEENS5_IJNS4_10UnderscoreESW_SW_EEEEENS4_13SM90_TMA_LOADENS4_14ComposedLayoutINS4_7SwizzleILi3ELi4ELi3EEENS4_18smem_ptr_flag_bitsILi32EEENSS_INS5_IJNSA_ILi8EEESG_EEENS5_IJSG_SB_EEEEEEEvNS4_8identityESZ_S19_vS1A_EENS_8epilogue10collective18CollectiveEpilogueINS1C_23Sm100TmaWarpSpecializedILi4ELi2ELi16ELb1ELb0EEEJSH_NS5_IJNSS_ISE_SB_EENSS_ISG_SB_EEEEEfSI_fSI_NS1C_6fusion15FusionCallbacksIS1G_NS1K_17LinearCombinationIffffLNS_15FloatRoundStyleE2EEESH_S1J_JEEENS4_5SM1004TMEM4LOAD26SM100_TMEM_LOAD_16dp128b8xESZ_S19_NS4_17SM75_U32x4_LDSM_NENS4_14SM90_TMA_STOREES19_NS4_17SM90_U32x4_STSM_NENS4_39AutoVectorizingCopyWithAssumedAlignmentILi128EEEEEEvvEEEEvNT_6ParamsE --------------------------
	.section	.nv.shared._ZN7cutlass13device_kernelINS_4gemm6kernel13GemmUniversalIN4cute5tupleIJiiiiEEENS1_10collective13CollectiveMmaINS1_35MainloopSm100TmaUmmaWarpSpecializedILi5ELi2ELi4ENS5_IJNS4_1CILi1EEESB_SB_EEEEENS5_IJNSA_ILi64EEENSA_ILi128EEENSA_ILi32EEEEEEfNS5_IJlSB_lEEEfSI_NS4_8TiledMMAINS4_8MMA_AtomIJNS4_17SM100_MMA_TF32_SSINS_10tfloat32_tESM_fLi64ELi128ELNS4_4UMMA5MajorE0ELSO_0ELNSN_7ScaleInE0ELSP_0EEEEEENS4_6LayoutISC_NS5_IJNSA_ILi0EEEST_ST_EEEEENS5_IJNS4_10UnderscoreESW_SW_EEEEENS4_13SM90_TMA_LOADENS4_14ComposedLayoutINS4_7SwizzleILi3ELi4ELi3EEENS4_18smem_ptr_flag_bitsILi32EEENSS_INS5_IJNSA_ILi8EEESG_EEENS5_IJSG_SB_EEEEEEEvNS4_8identityESZ_S19_vS1A_EENS_8epilogue10collective18CollectiveEpilogueINS1C_23Sm100TmaWarpSpecializedILi4ELi2ELi16ELb1ELb0EEEJSH_NS5_IJNSS_ISE_SB_EENSS_ISG_SB_EEEEEfSI_fSI_NS1C_6fusion15FusionCallbacksIS1G_NS1K_17LinearCombinationIffffLNS_15FloatRoundStyleE2EEESH_S1J_JEEENS4_5SM1004TMEM4LOAD26SM100_TMEM_LOAD_16dp128b8xESZ_S19_NS4_17SM75_U32x4_LDSM_NENS4_14SM90_TMA_STOREES19_NS4_17SM90_U32x4_STSM_NENS4_39AutoVectorizingCopyWithAssumedAlignmentILi128EEEEEEvvEEEEvNT_6ParamsE,"aw",@nobits
	.sectionflags	@""
	.align	16
	.zero		1024


//--------------------- .nv.shared.reserved.0     --------------------------
	.section	.nv.shared.reserved.0,"aw",@nobits
	.weak		__nv_reservedSMEM_offset_0_alias
	.size		__nv_reservedSMEM_offset_0_alias, 0, 64
	.other		__nv_reservedSMEM_offset_0_alias,@"STO_CUDA_RESERVED_SHARED STV_DEFAULT"
__nv_reservedSMEM_offset_0_alias:
	.zero		0
.nv.shared.reserved.0:
	.zero		64
	.weak		__nv_reservedSMEM_tcgen05_partition
	.type		__nv_reservedSMEM_tcgen05_partition,@object
	.size		__nv_reservedSMEM_tcgen05_partition,(.L_0 - __nv_reservedSMEM_tcgen05_partition)
__nv_reservedSMEM_tcgen05_partition:
	.zero		32
.L_0:


//--------------------- .nv.global                --------------------------
	.section	.nv.global,"aw",@nobits
.nv.global:
	.type		_ZN40_INTERNAL_c86b6991_4_k_cu_266b24c5_293264cute1_E,@object
	.size		_ZN40_INTERNAL_c86b6991_4_k_cu_266b24c5_293264cute1_E,(_ZN40_INTERNAL_c86b6991_4_k_cu_266b24c5_293264cuda3std3__45__cpo6cbeginE - _ZN40_INTERNAL_c86b6991_4_k_cu_266b24c5_293264cute1_E)
_ZN40_INTERNAL_c86b6991_4_k_cu_266b24c5_293264cute1_E:
	.zero		1
	.type		_ZN40_INTERNAL_c86b6991_4_k_cu_266b24c5_293264cuda3std3__45__cpo6cbeginE,@object
	.size		_ZN40_INTERNAL_c86b6991_4_k_cu_266b24c5_293264cuda3std3__45__cpo6cbeginE,(_ZN40_INTERNAL_c86b6991_4_k_cu_266b24c5_293264cuda3std3__48in_placeE - _ZN40_INTERNAL_c86b6991_4_k_cu_266b24c5_293264cuda3std3__45__cpo6cbeginE)
_ZN40_INTERNAL_c86b6991_4_k_cu_266b24c5_293264cuda3std3__45__cpo6cbeginE:
	.zero		1
	.type		_ZN40_INTERNAL_c86b6991_4_k_cu_266b24c5_293264cuda3std3__48in_placeE,@object
	.size		_ZN40_INTERNAL_c86b6991_4_k_cu_266b24c5_293264cuda3std3__48in_placeE,(_ZN40_INTERNAL_c86b6991_4_k_cu_266b24c5_293264cuda3std6ranges3__45__cpo9iter_moveE - _ZN40_INTERNAL_c86b6991_4_k_cu_266b24c5_293264cuda3std3__48in_placeE)
_ZN40_INTERNAL_c86b6991_4_k_cu_266b24c5_293264cuda3std3__48in_placeE:
	.zero		1
	.type		_ZN40_INTERNAL_c86b6991_4_k_cu_266b24c5_293264cuda3std6ranges3__45__cpo9iter_moveE,@object
	.size		_ZN40_INTERNAL_c86b6991_4_k_cu_266b24c5_293264cuda3std6ranges3__45__cpo9iter_moveE,(_ZN40_INTERNAL_c86b6991_4_k_cu_266b24c5_293264cuda3std3__45__cpo5beginE - _ZN40_INTERNAL_c86b6991_4_k_cu_266b24c5_293264cuda3std6ranges3__45__cpo9iter_moveE)
_ZN40_INTERNAL_c86b6991_4_k_cu_266b24c5_293264cuda3std6ranges3__45__cpo9iter_moveE:
	.zero		1
	.type		_ZN40_INTERNAL_c86b6991_4_k_cu_266b24c5_293264cuda3std3__45__cpo5beginE,@object
	.size		_ZN40_INTERNAL_c86b6991_4_k_cu_266b24c5_293264cuda3std3__45__cpo5beginE,(_ZN40_INTERNAL_c86b6991_4_k_cu_266b24c5_293264cuda3std3__442_GLOBAL__N__c86b6991_4_k_cu_266b24c5_293266ignoreE - _ZN40_INTERNAL_c86b6991_4_k_cu_266b24c5_293264cuda3std3__45__cpo5beginE)
_ZN40_INTERNAL_c86b6991_4_k_cu_266b24c5_293264cuda3std3__45__cpo5beginE:
	.zero		1
	.type		_ZN40_INTERNAL_c86b6991_4_k_cu_266b24c5_293264cuda3std3__442_GLOBAL__N__c86b6991_4_k_cu_266b24c5_293266ignoreE,@object
	.size		_ZN40_INTERNAL_c86b6991_4_k_cu_266b24c5_293264cuda3std3__442_GLOBAL__N__c86b6991_4_k_cu_266b24c5_293266ignoreE,(_ZN40_INTERNAL_c86b6991_4_k_cu_266b24c5_293264cute7productE - _ZN40_INTERNAL_c86b6991_4_k_cu_266b24c5_293264cuda3std3__442_GLOBAL__N__c86b6991_4_k_cu_266b24c5_293266ignoreE)
_ZN40_INTERNAL_c86b6991_4_k_cu_266b24c5_293264cuda3std3__442_GLOBAL__N__c86b6991_4_k_cu_266b24c5_293266ignoreE:
	.zero		1
	.type		_ZN40_INTERNAL_c86b6991_4_k_cu_266b24c5_293264cute7productE,@object
	.size		_ZN40_INTERNAL_c86b6991_4_k_cu_266b24c5_293264cute7productE,(_ZN40_INTERNAL_c86b6991_4_k_cu_266b24c5_293264cuda3std3__45__cpo3endE - _ZN40_INTERNAL_c86b6991_4_k_cu_266b24c5_293264cute7productE)
_ZN40_INTERNAL_c86b6991_4_k_cu_266b24c5_293264cute7productE:
	.zero		1
	.type		_ZN40_INTERNAL_c86b6991_4_k_cu_266b24c5_293264cuda3std3__45__cpo3endE,@object
	.size		_ZN40_INTERNAL_c86b6991_4_k_cu_266b24c5_293264cuda3std3__45__cpo3endE,(_ZN40_INTERNAL_c86b6991_4_k_cu_266b24c5_293264cuda3std3__419piecewise_constructE - _ZN40_INTERNAL_c86b6991_4_k_cu_266b24c5_293264cuda3std3__45__cpo3endE)
_ZN40_INTERNAL_c86b6991_4_k_cu_266b24c5_293264cuda3std3__45__cpo3endE:
	.zero		1
	.type		_ZN40_INTERNAL_c86b6991_4_k_cu_266b24c5_293264cuda3std3__419piecewise_constructE,@object
	.size		_ZN40_INTERNAL_c86b6991_4_k_cu_266b24c5_293264cuda3std3__419piecewise_constructE,(_ZN40_INTERNAL_c86b6991_4_k_cu_266b24c5_293264cuda3std3__45__cpo4cendE - _ZN40_INTERNAL_c86b6991_4_k_cu_266b24c5_293264cuda3std3__419piecewise_constructE)
_ZN40_INTERNAL_c86b6991_4_k_cu_266b24c5_293264cuda3std3__419piecewise_constructE:
	.zero		1
	.type		_ZN40_INTERNAL_c86b6991_4_k_cu_266b24c5_293264cuda3std3__45__cpo4cendE,@object
	.size		_ZN40_INTERNAL_c86b6991_4_k_cu_266b24c5_293264cuda3std3__45__cpo4cendE,(_ZN40_INTERNAL_c86b6991_4_k_cu_266b24c5_293264cuda3std6ranges3__45__cpo4swapE - _ZN40_INTERNAL_c86b6991_4_k_cu_266b24c5_293264cuda3std3__45__cpo4cendE)
_ZN40_INTERNAL_c86b6991_4_k_cu_266b24c5_293264cuda3std3__45__cpo4cendE:
	.zero		1
	.type		_ZN40_INTERNAL_c86b6991_4_k_cu_266b24c5_293264cuda3std6ranges3__45__cpo4swapE,@object
	.size		_ZN40_INTERNAL_c86b6991_4_k_cu_266b24c5_293264cuda3std6ranges3__45__cpo4swapE,(.L_10 - _ZN40_INTERNAL_c86b6991_4_k_cu_266b24c5_293264cuda3std6ranges3__45__cpo4swapE)
_ZN40_INTERNAL_c86b6991_4_k_cu_266b24c5_293264cuda3std6ranges3__45__cpo4swapE:
	.zero		1
.L_10:


//--------------------- .nv.constant0._ZN7cutlass13device_kernelINS_4gemm6kernel13GemmUniversalIN4cute5tupleIJiiiiEEENS1_10collective13CollectiveMmaINS1_35MainloopSm100TmaUmmaWarpSpecializedILi5ELi2ELi4ENS5_IJNS4_1CILi1EEESB_SB_EEEEENS5_IJNSA_ILi64EEENSA_ILi128EEENSA_ILi32EEEEEEfNS5_IJlSB_lEEEfSI_NS4_8TiledMMAINS4_8MMA_AtomIJNS4_17SM100_MMA_TF32_SSINS_10tfloat32_tESM_fLi64ELi128ELNS4_4UMMA5MajorE0ELSO_0ELNSN_7ScaleInE0ELSP_0EEEEEENS4_6LayoutISC_NS5_IJNSA_ILi0EEEST_ST_EEEEENS5_IJNS4_10UnderscoreESW_SW_EEEEENS4_13SM90_TMA_LOADENS4_14ComposedLayoutINS4_7SwizzleILi3ELi4ELi3EEENS4_18smem_ptr_flag_bitsILi32EEENSS_INS5_IJNSA_ILi8EEESG_EEENS5_IJSG_SB_EEEEEEEvNS4_8identityESZ_S19_vS1A_EENS_8epilogue10collective18CollectiveEpilogueINS1C_23Sm100TmaWarpSpecializedILi4ELi2ELi16ELb1ELb0EEEJSH_NS5_IJNSS_ISE_SB_EENSS_ISG_SB_EEEEEfSI_fSI_NS1C_6fusion15FusionCallbacksIS1G_NS1K_17LinearCombinationIffffLNS_15FloatRoundStyleE2EEESH_S1J_JEEENS4_5SM1004TMEM4LOAD26SM100_TMEM_LOAD_16dp128b8xESZ_S19_NS4_17SM75_U32x4_LDSM_NENS4_14SM90_TMA_STOREES19_NS4_17SM90_U32x4_STSM_NENS4_39AutoVectorizingCopyWithAssumedAlignmentILi128EEEEEEvvEEEEvNT_6ParamsE --------------------------
	.section	.nv.constant0._ZN7cutlass13device_kernelINS_4gemm6kernel13GemmUniversalIN4cute5tupleIJiiiiEEENS1_10collective13CollectiveMmaINS1_35MainloopSm100TmaUmmaWarpSpecializedILi5ELi2ELi4ENS5_IJNS4_1CILi1EEESB_SB_EEEEENS5_IJNSA_ILi64EEENSA_ILi128EEENSA_ILi32EEEEEEfNS5_IJlSB_lEEEfSI_NS4_8TiledMMAINS4_8MMA_AtomIJNS4_17SM100_MMA_TF32_SSINS_10tfloat32_tESM_fLi64ELi128ELNS4_4UMMA5MajorE0ELSO_0ELNSN_7ScaleInE0ELSP_0EEEEEENS4_6LayoutISC_NS5_IJNSA_ILi0EEEST_ST_EEEEENS5_IJNS4_10UnderscoreESW_SW_EEEEENS4_13SM90_TMA_LOADENS4_14ComposedLayoutINS4_7SwizzleILi3ELi4ELi3EEENS4_18smem_ptr_flag_bitsILi32EEENSS_INS5_IJNSA_ILi8EEESG_EEENS5_IJSG_SB_EEEEEEEvNS4_8identityESZ_S19_vS1A_EENS_8epilogue10collective18CollectiveEpilogueINS1C_23Sm100TmaWarpSpecializedILi4ELi2ELi16ELb1ELb0EEEJSH_NS5_IJNSS_ISE_SB_EENSS_ISG_SB_EEEEEfSI_fSI_NS1C_6fusion15FusionCallbacksIS1G_NS1K_17LinearCombinationIffffLNS_15FloatRoundStyleE2EEESH_S1J_JEEENS4_5SM1004TMEM4LOAD26SM100_TMEM_LOAD_16dp128b8xESZ_S19_NS4_17SM75_U32x4_LDSM_NENS4_14SM90_TMA_STOREES19_NS4_17SM90_U32x4_STSM_NENS4_39AutoVectorizingCopyWithAssumedAlignmentILi128EEEEEEvvEEEEvNT_6ParamsE,"a",@progbits
	.sectionflags	@""
	.align	4
.nv.constant0._ZN7cutlass13device_kernelINS_4gemm6kernel13GemmUniversalIN4cute5tupleIJiiiiEEENS1_10collective13CollectiveMmaINS1_35MainloopSm100TmaUmmaWarpSpecializedILi5ELi2ELi4ENS5_IJNS4_1CILi1EEESB_SB_EEEEENS5_IJNSA_ILi64EEENSA_ILi128EEENSA_ILi32EEEEEEfNS5_IJlSB_lEEEfSI_NS4_8TiledMMAINS4_8MMA_AtomIJNS4_17SM100_MMA_TF32_SSINS_10tfloat32_tESM_fLi64ELi128ELNS4_4UMMA5MajorE0ELSO_0ELNSN_7ScaleInE0ELSP_0EEEEEENS4_6LayoutISC_NS5_IJNSA_ILi0EEEST_ST_EEEEENS5_IJNS4_10UnderscoreESW_SW_EEEEENS4_13SM90_TMA_LOADENS4_14ComposedLayoutINS4_7SwizzleILi3ELi4ELi3EEENS4_18smem_ptr_flag_bitsILi32EEENSS_INS5_IJNSA_ILi8EEESG_EEENS5_IJSG_SB_EEEEEEEvNS4_8identityESZ_S19_vS1A_EENS_8epilogue10collective18CollectiveEpilogueINS1C_23Sm100TmaWarpSpecializedILi4ELi2ELi16ELb1ELb0EEEJSH_NS5_IJNSS_ISE_SB_EENSS_ISG_SB_EEEEEfSI_fSI_NS1C_6fusion15FusionCallbacksIS1G_NS1K_17LinearCombinationIffffLNS_15FloatRoundStyleE2EEESH_S1J_JEEENS4_5SM1004TMEM4LOAD26SM100_TMEM_LOAD_16dp128b8xESZ_S19_NS4_17SM75_U32x4_LDSM_NENS4_14SM90_TMA_STOREES19_NS4_17SM90_U32x4_STSM_NENS4_39AutoVectorizingCopyWithAssumedAlignmentILi128EEEEEEvvEEEEvNT_6ParamsE:
	.zero		2944


//--------------------- SYMBOLS --------------------------

	.type		.nv.reservedSmem.offset0,@object
	.size		.nv.reservedSmem.offset0,0x4
	.type		.nv.reservedSmem.cap,@object
	.size		.nv.reservedSmem.cap,0x4
	.type		__assertfail,@function
